//
// Generated by NVIDIA NVVM Compiler
//
// Compiler Build ID: CL-36424714
// Cuda compilation tools, release 13.0, V13.0.88
// Based on NVVM 20.0.0
//

.version 9.0
.target sm_100
.address_size 64

	// .globl	_Z10blurKernelP6float4S0_iiiiff
.extern .shared .align 16 .b8 sdata[];

.visible .entry _Z10blurKernelP6float4S0_iiiiff(
	.param .u64 .ptr .align 1 _Z10blurKernelP6float4S0_iiiiff_param_0,
	.param .u64 .ptr .align 1 _Z10blurKernelP6float4S0_iiiiff_param_1,
	.param .u32 _Z10blurKernelP6float4S0_iiiiff_param_2,
	.param .u32 _Z10blurKernelP6float4S0_iiiiff_param_3,
	.param .u32 _Z10blurKernelP6float4S0_iiiiff_param_4,
	.param .u32 _Z10blurKernelP6float4S0_iiiiff_param_5,
	.param .f32 _Z10blurKernelP6float4S0_iiiiff_param_6,
	.param .f32 _Z10blurKernelP6float4S0_iiiiff_param_7
)
{
	.reg .pred 	%p<25>;
	.reg .b32 	%r<149>;
	.reg .b32 	%f<376>;
	.reg .b64 	%rd<25>;

	ld.param.u64 	%rd3, [_Z10blurKernelP6float4S0_iiiiff_param_0];
	ld.param.u64 	%rd2, [_Z10blurKernelP6float4S0_iiiiff_param_1];
	ld.param.u32 	%r38, [_Z10blurKernelP6float4S0_iiiiff_param_2];
	ld.param.u32 	%r41, [_Z10blurKernelP6float4S0_iiiiff_param_3];
	ld.param.u32 	%r39, [_Z10blurKernelP6float4S0_iiiiff_param_4];
	ld.param.u32 	%r40, [_Z10blurKernelP6float4S0_iiiiff_param_5];
	cvta.to.global.u64 	%rd1, %rd3;
	mov.u32 	%r1, %tid.x;
	mov.u32 	%r2, %tid.y;
	mov.u32 	%r3, %ntid.x;
	mov.u32 	%r4, %ntid.y;
	mov.u32 	%r42, %ctaid.x;
	mad.lo.s32 	%r5, %r42, %r3, %r1;
	mov.u32 	%r43, %ctaid.y;
	mad.lo.s32 	%r6, %r43, %r4, %r2;
	cvt.rn.f32.s32 	%f148, %r5;
	add.s32 	%r44, %r38, -1;
	cvt.rn.f32.s32 	%f1, %r44;
	min.f32 	%f149, %f1, %f148;
	max.f32 	%f150, %f149, 0f00000000;
	cvt.rzi.s32.f32 	%r7, %f150;
	cvt.rn.f32.u32 	%f151, %r6;
	add.s32 	%r45, %r41, -1;
	cvt.rn.f32.s32 	%f2, %r45;
	min.f32 	%f152, %f2, %f151;
	max.f32 	%f153, %f152, 0f00000000;
	cvt.rzi.s32.f32 	%r46, %f153;
	mul.lo.s32 	%r8, %r46, %r38;
	add.s32 	%r47, %r8, %r7;
	mul.wide.s32 	%rd4, %r47, 16;
	add.s64 	%rd5, %rd1, %rd4;
	ld.global.v4.f32 	{%f154, %f155, %f156, %f157}, [%rd5];
	add.s32 	%r9, %r40, %r2;
	mul.lo.s32 	%r10, %r9, %r39;
	add.s32 	%r11, %r40, %r1;
	add.s32 	%r48, %r10, %r11;
	shl.b32 	%r49, %r48, 4;
	mov.u32 	%r50, sdata;
	add.s32 	%r12, %r50, %r49;
	st.shared.v4.f32 	[%r12], {%f154, %f155, %f156, %f157};
	setp.ge.u32 	%p1, %r1, %r40;
	@%p1 bra 	$L__BB0_2;
	sub.s32 	%r51, %r5, %r40;
	cvt.rn.f32.s32 	%f158, %r51;
	min.f32 	%f159, %f1, %f158;
	max.f32 	%f160, %f159, 0f00000000;
	cvt.rzi.s32.f32 	%r52, %f160;
	add.s32 	%r53, %r52, %r8;
	mul.wide.s32 	%rd6, %r53, 16;
	add.s64 	%rd7, %rd1, %rd6;
	ld.global.v4.f32 	{%f161, %f162, %f163, %f164}, [%rd7];
	add.s32 	%r54, %r10, %r1;
	shl.b32 	%r55, %r54, 4;
	add.s32 	%r57, %r50, %r55;
	st.shared.v4.f32 	[%r57], {%f161, %f162, %f163, %f164};
	add.s32 	%r58, %r5, %r3;
	cvt.rn.f32.s32 	%f165, %r58;
	min.f32 	%f166, %f1, %f165;
	max.f32 	%f167, %f166, 0f00000000;
	cvt.rzi.s32.f32 	%r59, %f167;
	add.s32 	%r60, %r8, %r59;
	mul.wide.s32 	%rd8, %r60, 16;
	add.s64 	%rd9, %rd1, %rd8;
	ld.global.v4.f32 	{%f168, %f169, %f170, %f171}, [%rd9];
	shl.b32 	%r61, %r3, 4;
	add.s32 	%r62, %r12, %r61;
	st.shared.v4.f32 	[%r62], {%f168, %f169, %f170, %f171};
$L__BB0_2:
	setp.ge.u32 	%p2, %r2, %r40;
	@%p2 bra 	$L__BB0_5;
	setp.ge.u32 	%p3, %r1, %r40;
	sub.s32 	%r63, %r6, %r40;
	cvt.rn.f32.s32 	%f172, %r63;
	min.f32 	%f173, %f2, %f172;
	max.f32 	%f174, %f173, 0f00000000;
	cvt.rzi.s32.f32 	%r64, %f174;
	mul.lo.s32 	%r13, %r64, %r38;
	add.s32 	%r65, %r13, %r7;
	mul.wide.s32 	%rd10, %r65, 16;
	add.s64 	%rd11, %rd1, %rd10;
	ld.global.v4.f32 	{%f175, %f176, %f177, %f178}, [%rd11];
	mul.lo.s32 	%r14, %r39, %r2;
	add.s32 	%r66, %r11, %r14;
	shl.b32 	%r67, %r66, 4;
	add.s32 	%r15, %r50, %r67;
	st.shared.v4.f32 	[%r15], {%f175, %f176, %f177, %f178};
	add.s32 	%r69, %r6, %r4;
	cvt.rn.f32.u32 	%f179, %r69;
	min.f32 	%f180, %f2, %f179;
	max.f32 	%f181, %f180, 0f00000000;
	cvt.rzi.s32.f32 	%r70, %f181;
	mul.lo.s32 	%r16, %r70, %r38;
	add.s32 	%r71, %r16, %r7;
	mul.wide.s32 	%rd12, %r71, 16;
	add.s64 	%rd13, %rd1, %rd12;
	ld.global.v4.f32 	{%f182, %f183, %f184, %f185}, [%rd13];
	add.s32 	%r72, %r9, %r4;
	mul.lo.s32 	%r17, %r72, %r39;
	add.s32 	%r73, %r17, %r11;
	shl.b32 	%r74, %r73, 4;
	add.s32 	%r18, %r50, %r74;
	st.shared.v4.f32 	[%r18], {%f182, %f183, %f184, %f185};
	@%p3 bra 	$L__BB0_5;
	sub.s32 	%r75, %r5, %r40;
	cvt.rn.f32.s32 	%f186, %r75;
	min.f32 	%f187, %f1, %f186;
	max.f32 	%f188, %f187, 0f00000000;
	cvt.rzi.s32.f32 	%r76, %f188;
	add.s32 	%r77, %r13, %r76;
	mul.wide.s32 	%rd14, %r77, 16;
	add.s64 	%rd15, %rd1, %rd14;
	ld.global.v4.f32 	{%f189, %f190, %f191, %f192}, [%rd15];
	add.s32 	%r78, %r14, %r1;
	shl.b32 	%r79, %r78, 4;
	add.s32 	%r81, %r50, %r79;
	st.shared.v4.f32 	[%r81], {%f189, %f190, %f191, %f192};
	add.s32 	%r82, %r76, %r16;
	mul.wide.s32 	%rd16, %r82, 16;
	add.s64 	%rd17, %rd1, %rd16;
	ld.global.v4.f32 	{%f193, %f194, %f195, %f196}, [%rd17];
	add.s32 	%r83, %r17, %r1;
	shl.b32 	%r84, %r83, 4;
	add.s32 	%r85, %r50, %r84;
	st.shared.v4.f32 	[%r85], {%f193, %f194, %f195, %f196};
	add.s32 	%r86, %r5, %r4;
	cvt.rn.f32.s32 	%f197, %r86;
	min.f32 	%f198, %f1, %f197;
	max.f32 	%f199, %f198, 0f00000000;
	cvt.rzi.s32.f32 	%r87, %f199;
	add.s32 	%r88, %r13, %r87;
	mul.wide.s32 	%rd18, %r88, 16;
	add.s64 	%rd19, %rd1, %rd18;
	ld.global.v4.f32 	{%f200, %f201, %f202, %f203}, [%rd19];
	shl.b32 	%r89, %r3, 4;
	add.s32 	%r90, %r15, %r89;
	st.shared.v4.f32 	[%r90], {%f200, %f201, %f202, %f203};
	add.s32 	%r91, %r5, %r3;
	cvt.rn.f32.s32 	%f204, %r91;
	min.f32 	%f205, %f1, %f204;
	max.f32 	%f206, %f205, 0f00000000;
	cvt.rzi.s32.f32 	%r92, %f206;
	add.s32 	%r93, %r16, %r92;
	mul.wide.s32 	%rd20, %r93, 16;
	add.s64 	%rd21, %rd1, %rd20;
	ld.global.v4.f32 	{%f207, %f208, %f209, %f210}, [%rd21];
	add.s32 	%r94, %r18, %r89;
	st.shared.v4.f32 	[%r94], {%f207, %f208, %f209, %f210};
$L__BB0_5:
	bar.sync 	0;
	neg.s32 	%r19, %r40;
	setp.lt.s32 	%p4, %r40, 0;
	mov.f32 	%f300, 0f00000000;
	mov.f32 	%f301, %f300;
	mov.f32 	%f302, %f300;
	mov.f32 	%f303, %f300;
	@%p4 bra 	$L__BB0_45;
	mul.lo.s32 	%r95, %r40, %r40;
	cvt.rn.f32.u32 	%f3, %r95;
	shl.b32 	%r96, %r40, 1;
	and.b32  	%r20, %r96, 6;
	and.b32  	%r21, %r96, -8;
	and.b32  	%r22, %r40, 1;
	mov.f32 	%f303, 0f00000000;
	mov.u32 	%r144, %r19;
	mov.f32 	%f302, %f303;
	mov.f32 	%f301, %f303;
	mov.f32 	%f300, %f303;
$L__BB0_7:
	setp.lt.u32 	%p5, %r40, 4;
	add.s32 	%r97, %r144, %r9;
	mad.lo.s32 	%r24, %r97, %r39, %r11;
	mul.lo.s32 	%r25, %r144, %r144;
	mov.u32 	%r146, %r19;
	@%p5 bra 	$L__BB0_26;
	mov.u32 	%r146, %r19;
$L__BB0_9:
	.pragma "nounroll";
	add.s32 	%r98, %r24, %r146;
	mad.lo.s32 	%r99, %r146, %r146, %r25;
	cvt.rn.f32.u32 	%f213, %r99;
	setp.gtu.f32 	%p6, %f213, %f3;
	shl.b32 	%r100, %r98, 4;
	add.s32 	%r27, %r50, %r100;
	@%p6 bra 	$L__BB0_11;
	.pragma "used_bytes_mask 4095";
	ld.shared.v4.f32 	{%f214, %f215, %f216, %f217}, [%r27];
	add.f32 	%f300, %f300, %f214;
	add.f32 	%f301, %f301, %f215;
	add.f32 	%f302, %f302, %f216;
	add.f32 	%f303, %f303, 0f3F800000;
$L__BB0_11:
	mad.lo.s32 	%r102, %r146, %r146, %r146;
	add.s32 	%r103, %r146, %r102;
	add.s32 	%r104, %r103, %r25;
	add.s32 	%r105, %r104, 1;
	cvt.rn.f32.u32 	%f218, %r105;
	setp.gtu.f32 	%p7, %f218, %f3;
	@%p7 bra 	$L__BB0_13;
	.pragma "used_bytes_mask 4095";
	ld.shared.v4.f32 	{%f219, %f220, %f221, %f222}, [%r27+16];
	add.f32 	%f300, %f300, %f219;
	add.f32 	%f301, %f301, %f220;
	add.f32 	%f302, %f302, %f221;
	add.f32 	%f303, %f303, 0f3F800000;
$L__BB0_13:
	add.s32 	%r106, %r146, 2;
	mad.lo.s32 	%r107, %r106, %r106, %r25;
	cvt.rn.f32.u32 	%f223, %r107;
	setp.gtu.f32 	%p8, %f223, %f3;
	@%p8 bra 	$L__BB0_15;
	.pragma "used_bytes_mask 4095";
	ld.shared.v4.f32 	{%f224, %f225, %f226, %f227}, [%r27+32];
	add.f32 	%f300, %f300, %f224;
	add.f32 	%f301, %f301, %f225;
	add.f32 	%f302, %f302, %f226;
	add.f32 	%f303, %f303, 0f3F800000;
$L__BB0_15:
	add.s32 	%r108, %r146, 3;
	mad.lo.s32 	%r109, %r108, %r108, %r25;
	cvt.rn.f32.u32 	%f228, %r109;
	setp.gtu.f32 	%p9, %f228, %f3;
	@%p9 bra 	$L__BB0_17;
	.pragma "used_bytes_mask 4095";
	ld.shared.v4.f32 	{%f229, %f230, %f231, %f232}, [%r27+48];
	add.f32 	%f300, %f300, %f229;
	add.f32 	%f301, %f301, %f230;
	add.f32 	%f302, %f302, %f231;
	add.f32 	%f303, %f303, 0f3F800000;
$L__BB0_17:
	add.s32 	%r110, %r146, 4;
	mad.lo.s32 	%r111, %r110, %r110, %r25;
	cvt.rn.f32.u32 	%f233, %r111;
	setp.gtu.f32 	%p10, %f233, %f3;
	@%p10 bra 	$L__BB0_19;
	.pragma "used_bytes_mask 4095";
	ld.shared.v4.f32 	{%f234, %f235, %f236, %f237}, [%r27+64];
	add.f32 	%f300, %f300, %f234;
	add.f32 	%f301, %f301, %f235;
	add.f32 	%f302, %f302, %f236;
	add.f32 	%f303, %f303, 0f3F800000;
$L__BB0_19:
	add.s32 	%r112, %r146, 5;
	mad.lo.s32 	%r113, %r112, %r112, %r25;
	cvt.rn.f32.u32 	%f238, %r113;
	setp.gtu.f32 	%p11, %f238, %f3;
	@%p11 bra 	$L__BB0_21;
	.pragma "used_bytes_mask 4095";
	ld.shared.v4.f32 	{%f239, %f240, %f241, %f242}, [%r27+80];
	add.f32 	%f300, %f300, %f239;
	add.f32 	%f301, %f301, %f240;
	add.f32 	%f302, %f302, %f241;
	add.f32 	%f303, %f303, 0f3F800000;
$L__BB0_21:
	add.s32 	%r114, %r146, 6;
	mad.lo.s32 	%r115, %r114, %r114, %r25;
	cvt.rn.f32.u32 	%f243, %r115;
	setp.gtu.f32 	%p12, %f243, %f3;
	@%p12 bra 	$L__BB0_23;
	.pragma "used_bytes_mask 4095";
	ld.shared.v4.f32 	{%f244, %f245, %f246, %f247}, [%r27+96];
	add.f32 	%f300, %f300, %f244;
	add.f32 	%f301, %f301, %f245;
	add.f32 	%f302, %f302, %f246;
	add.f32 	%f303, %f303, 0f3F800000;
$L__BB0_23:
	add.s32 	%r116, %r146, 7;
	mad.lo.s32 	%r117, %r116, %r116, %r25;
	cvt.rn.f32.u32 	%f248, %r117;
	setp.gtu.f32 	%p13, %f248, %f3;
	@%p13 bra 	$L__BB0_25;
	.pragma "used_bytes_mask 4095";
	ld.shared.v4.f32 	{%f249, %f250, %f251, %f252}, [%r27+112];
	add.f32 	%f300, %f300, %f249;
	add.f32 	%f301, %f301, %f250;
	add.f32 	%f302, %f302, %f251;
	add.f32 	%f303, %f303, 0f3F800000;
$L__BB0_25:
	add.s32 	%r146, %r146, 8;
	add.s32 	%r118, %r146, %r40;
	setp.ne.s32 	%p14, %r118, %r21;
	@%p14 bra 	$L__BB0_9;
$L__BB0_26:
	setp.lt.u32 	%p15, %r20, 3;
	@%p15 bra 	$L__BB0_36;
	add.s32 	%r119, %r24, %r146;
	mad.lo.s32 	%r120, %r146, %r146, %r25;
	cvt.rn.f32.u32 	%f253, %r120;
	setp.gtu.f32 	%p16, %f253, %f3;
	shl.b32 	%r121, %r119, 4;
	add.s32 	%r30, %r50, %r121;
	@%p16 bra 	$L__BB0_29;
	.pragma "used_bytes_mask 4095";
	ld.shared.v4.f32 	{%f254, %f255, %f256, %f257}, [%r30];
	add.f32 	%f300, %f300, %f254;
	add.f32 	%f301, %f301, %f255;
	add.f32 	%f302, %f302, %f256;
	add.f32 	%f303, %f303, 0f3F800000;
$L__BB0_29:
	mad.lo.s32 	%r123, %r146, %r146, %r146;
	add.s32 	%r124, %r146, %r123;
	add.s32 	%r125, %r124, %r25;
	add.s32 	%r126, %r125, 1;
	cvt.rn.f32.u32 	%f258, %r126;
	setp.gtu.f32 	%p17, %f258, %f3;
	@%p17 bra 	$L__BB0_31;
	.pragma "used_bytes_mask 4095";
	ld.shared.v4.f32 	{%f259, %f260, %f261, %f262}, [%r30+16];
	add.f32 	%f300, %f300, %f259;
	add.f32 	%f301, %f301, %f260;
	add.f32 	%f302, %f302, %f261;
	add.f32 	%f303, %f303, 0f3F800000;
$L__BB0_31:
	add.s32 	%r127, %r146, 2;
	mad.lo.s32 	%r128, %r127, %r127, %r25;
	cvt.rn.f32.u32 	%f263, %r128;
	setp.gtu.f32 	%p18, %f263, %f3;
	@%p18 bra 	$L__BB0_33;
	.pragma "used_bytes_mask 4095";
	ld.shared.v4.f32 	{%f264, %f265, %f266, %f267}, [%r30+32];
	add.f32 	%f300, %f300, %f264;
	add.f32 	%f301, %f301, %f265;
	add.f32 	%f302, %f302, %f266;
	add.f32 	%f303, %f303, 0f3F800000;
$L__BB0_33:
	add.s32 	%r129, %r146, 3;
	mad.lo.s32 	%r130, %r129, %r129, %r25;
	cvt.rn.f32.u32 	%f268, %r130;
	setp.gtu.f32 	%p19, %f268, %f3;
	@%p19 bra 	$L__BB0_35;
	.pragma "used_bytes_mask 4095";
	ld.shared.v4.f32 	{%f269, %f270, %f271, %f272}, [%r30+48];
	add.f32 	%f300, %f300, %f269;
	add.f32 	%f301, %f301, %f270;
	add.f32 	%f302, %f302, %f271;
	add.f32 	%f303, %f303, 0f3F800000;
$L__BB0_35:
	add.s32 	%r146, %r146, 4;
$L__BB0_36:
	setp.eq.s32 	%p20, %r22, 0;
	@%p20 bra 	$L__BB0_42;
	add.s32 	%r131, %r24, %r146;
	mad.lo.s32 	%r132, %r146, %r146, %r25;
	cvt.rn.f32.u32 	%f273, %r132;
	setp.gtu.f32 	%p21, %f273, %f3;
	shl.b32 	%r133, %r131, 4;
	add.s32 	%r33, %r50, %r133;
	@%p21 bra 	$L__BB0_39;
	.pragma "used_bytes_mask 4095";
	ld.shared.v4.f32 	{%f274, %f275, %f276, %f277}, [%r33];
	add.f32 	%f300, %f300, %f274;
	add.f32 	%f301, %f301, %f275;
	add.f32 	%f302, %f302, %f276;
	add.f32 	%f303, %f303, 0f3F800000;
$L__BB0_39:
	mad.lo.s32 	%r135, %r146, %r146, %r146;
	add.s32 	%r136, %r146, %r135;
	add.s32 	%r137, %r136, %r25;
	add.s32 	%r138, %r137, 1;
	cvt.rn.f32.u32 	%f278, %r138;
	setp.gtu.f32 	%p22, %f278, %f3;
	@%p22 bra 	$L__BB0_41;
	.pragma "used_bytes_mask 4095";
	ld.shared.v4.f32 	{%f279, %f280, %f281, %f282}, [%r33+16];
	add.f32 	%f300, %f300, %f279;
	add.f32 	%f301, %f301, %f280;
	add.f32 	%f302, %f302, %f281;
	add.f32 	%f303, %f303, 0f3F800000;
$L__BB0_41:
	add.s32 	%r146, %r146, 2;
$L__BB0_42:
	add.s32 	%r36, %r24, %r146;
	mad.lo.s32 	%r139, %r146, %r146, %r25;
	cvt.rn.f32.u32 	%f283, %r139;
	setp.gtu.f32 	%p23, %f283, %f3;
	@%p23 bra 	$L__BB0_44;
	shl.b32 	%r140, %r36, 4;
	add.s32 	%r142, %r50, %r140;
	.pragma "used_bytes_mask 4095";
	ld.shared.v4.f32 	{%f284, %f285, %f286, %f287}, [%r142];
	add.f32 	%f300, %f300, %f284;
	add.f32 	%f301, %f301, %f285;
	add.f32 	%f302, %f302, %f286;
	add.f32 	%f303, %f303, 0f3F800000;
$L__BB0_44:
	add.s32 	%r37, %r144, 1;
	setp.ne.s32 	%p24, %r144, %r40;
	mov.u32 	%r144, %r37;
	@%p24 bra 	$L__BB0_7;
$L__BB0_45:
	cvta.to.global.u64 	%rd22, %rd2;
	div.rn.f32 	%f288, %f300, %f303;
	div.rn.f32 	%f289, %f301, %f303;
	div.rn.f32 	%f290, %f302, %f303;
	mad.lo.s32 	%r143, %r38, %r6, %r5;
	mul.wide.s32 	%rd23, %r143, 16;
	add.s64 	%rd24, %rd22, %rd23;
	mov.f32 	%f291, 0f3F800000;
	st.global.v4.f32 	[%rd24], {%f288, %f289, %f290, %f291};
	ret;

}


// ===== COMPILED SASS (sm_100) =====

	.target	sm_100

	.elftype	@"ET_EXEC"


//--------------------- .note.nv.tkinfo           --------------------------
	.section	.note.nv.tkinfo,"",@"SHT_NOTE"
	.sectionflags	@"SHF_NOTE_NV_TKINFO"
	.tkinfo
        /*0018*/ 	.word	0x00000002
        /*0030*/ 	.string	""
        /*0030*/ 	.string	"ptxas"
        /*0030*/ 	.string	"Cuda compilation tools, release 13.0, V13.0.88"
        /*0030*/ 	.string	"Build cuda_13.0.r13.0/compiler.36424714_0"
        /*0030*/ 	.string	"-arch sm_100 -m 64 "



//--------------------- .note.nv.cuinfo           --------------------------
	.section	.note.nv.cuinfo,"",@"SHT_NOTE"
	.sectionflags	@"SHF_NOTE_NV_CUINFO"
        /*0018*/ 	.short	0x0002
        /*001a*/ 	.short	0x0064
        /*001c*/ 	.short	0x0082
	.zero		2


//--------------------- .nv.info                  --------------------------
	.section	.nv.info,"",@"SHT_CUDA_INFO"
	.align	4


	//----- nvinfo : EIATTR_REGCOUNT
	.align		4
        /*0000*/ 	.byte	0x04, 0x2f
        /*0002*/ 	.short	(.L_1 - .L_0)
	.align		4
.L_0:
        /*0004*/ 	.word	index@(_Z10blurKernelP6float4S0_iiiiff)
        /*0008*/ 	.word	0x00000022


	//----- nvinfo : EIATTR_FRAME_SIZE
	.align		4
.L_1:
        /*000c*/ 	.byte	0x04, 0x11
        /*000e*/ 	.short	(.L_3 - .L_2)
	.align		4
.L_2:
        /*0010*/ 	.word	index@($__internal_0_$__cuda_sm3x_div_rn_noftz_f32_slowpath)
        /*0014*/ 	.word	0x00000000


	//----- nvinfo : EIATTR_FRAME_SIZE
	.align		4
.L_3:
        /*0018*/ 	.byte	0x04, 0x11
        /*001a*/ 	.short	(.L_5 - .L_4)
	.align		4
.L_4:
        /*001c*/ 	.word	index@(_Z10blurKernelP6float4S0_iiiiff)
        /*0020*/ 	.word	0x00000000


	//----- nvinfo : EIATTR_MIN_STACK_SIZE
	.align		4
.L_5:
        /*0024*/ 	.byte	0x04, 0x12
        /*0026*/ 	.short	(.L_7 - .L_6)
	.align		4
.L_6:
        /*0028*/ 	.word	index@(_Z10blurKernelP6float4S0_iiiiff)
        /*002c*/ 	.word	0x00000000
.L_7:


//--------------------- .nv.compat                --------------------------
	.section	.nv.compat,"",@"SHT_CUDA_COMPAT_INFO"
	.align	4
        /*0000*/ 	.byte	0x02, 0x09, 0x00, 0x00, 0x02, 0x02, 0x01, 0x00, 0x02, 0x05, 0x05, 0x00, 0x03, 0x07, 0x01, 0x01
        /*0010*/ 	.byte	0x02, 0x03, 0x00, 0x00, 0x02, 0x06, 0x01, 0x00, 0x04, 0x0b, 0x08, 0x00, 0x01, 0x00, 0x00, 0x00
        /*0020*/ 	.byte	0x00, 0x00, 0x00, 0x00


//--------------------- .nv.info._Z10blurKernelP6float4S0_iiiiff --------------------------
	.section	.nv.info._Z10blurKernelP6float4S0_iiiiff,"",@"SHT_CUDA_INFO"
	.sectionflags	@""
	.align	4


	//----- nvinfo : EIATTR_CUDA_API_VERSION
	.align		4
        /*0000*/ 	.byte	0x04, 0x37
        /*0002*/ 	.short	(.L_9 - .L_8)
.L_8:
        /*0004*/ 	.word	0x00000082


	//----- nvinfo : EIATTR_KPARAM_INFO
	.align		4
.L_9:
        /*0008*/ 	.byte	0x04, 0x17
        /*000a*/ 	.short	(.L_11 - .L_10)
.L_10:
        /*000c*/ 	.word	0x00000000
        /*0010*/ 	.short	0x0007
        /*0012*/ 	.short	0x0024
        /*0014*/ 	.byte	0x00, 0xf0, 0x11, 0x00


	//----- nvinfo : EIATTR_KPARAM_INFO
	.align		4
.L_11:
        /*0018*/ 	.byte	0x04, 0x17
        /*001a*/ 	.short	(.L_13 - .L_12)
.L_12:
        /*001c*/ 	.word	0x00000000
        /*0020*/ 	.short	0x0006
        /*0022*/ 	.short	0x0020
        /*0024*/ 	.byte	0x00, 0xf0, 0x11, 0x00


	//----- nvinfo : EIATTR_KPARAM_INFO
	.align		4
.L_13:
        /*0028*/ 	.byte	0x04, 0x17
        /*002a*/ 	.short	(.L_15 - .L_14)
.L_14:
        /*002c*/ 	.word	0x00000000
        /*0030*/ 	.short	0x0005
        /*0032*/ 	.short	0x001c
        /*0034*/ 	.byte	0x00, 0xf0, 0x11, 0x00


	//----- nvinfo : EIATTR_KPARAM_INFO
	.align		4
.L_15:
        /*0038*/ 	.byte	0x04, 0x17
        /*003a*/ 	.short	(.L_17 - .L_16)
.L_16:
        /*003c*/ 	.word	0x00000000
        /*0040*/ 	.short	0x0004
        /*0042*/ 	.short	0x0018
        /*0044*/ 	.byte	0x00, 0xf0, 0x11, 0x00


	//----- nvinfo : EIATTR_KPARAM_INFO
	.align		4
.L_17:
        /*0048*/ 	.byte	0x04, 0x17
        /*004a*/ 	.short	(.L_19 - .L_18)
.L_18:
        /*004c*/ 	.word	0x00000000
        /*0050*/ 	.short	0x0003
        /*0052*/ 	.short	0x0014
        /*0054*/ 	.byte	0x00, 0xf0, 0x11, 0x00


	//----- nvinfo : EIATTR_KPARAM_INFO
	.align		4
.L_19:
        /*0058*/ 	.byte	0x04, 0x17
        /*005a*/ 	.short	(.L_21 - .L_20)
.L_20:
        /*005c*/ 	.word	0x00000000
        /*0060*/ 	.short	0x0002
        /*0062*/ 	.short	0x0010
        /*0064*/ 	.byte	0x00, 0xf0, 0x11, 0x00


	//----- nvinfo : EIATTR_KPARAM_INFO
	.align		4
.L_21:
        /*0068*/ 	.byte	0x04, 0x17
        /*006a*/ 	.short	(.L_23 - .L_22)
.L_22:
        /*006c*/ 	.word	0x00000000
        /*0070*/ 	.short	0x0001
        /*0072*/ 	.short	0x0008
        /*0074*/ 	.byte	0x00, 0xf5, 0x21, 0x00


	//----- nvinfo : EIATTR_KPARAM_INFO
	.align		4
.L_23:
        /*0078*/ 	.byte	0x04, 0x17
        /*007a*/ 	.short	(.L_25 - .L_24)
.L_24:
        /*007c*/ 	.word	0x00000000
        /*0080*/ 	.short	0x0000
        /*0082*/ 	.short	0x0000
        /*0084*/ 	.byte	0x00, 0xf5, 0x21, 0x00


	//----- nvinfo : EIATTR_SPARSE_MMA_MASK
	.align		4
.L_25:
        /*0088*/ 	.byte	0x03, 0x50
        /*008a*/ 	.short	0x0000


	//----- nvinfo : EIATTR_MAXREG_COUNT
	.align		4
        /*008c*/ 	.byte	0x03, 0x1b
        /*008e*/ 	.short	0x00ff


	//----- nvinfo : EIATTR_NUM_BARRIERS
	.align		4
        /*0090*/ 	.byte	0x02, 0x4c
        /*0092*/ 	.byte	0x01
	.zero		1


	//----- nvinfo : EIATTR_MERCURY_ISA_VERSION
	.align		4
        /*0094*/ 	.byte	0x03, 0x5f
        /*0096*/ 	.short	0x0101


	//----- nvinfo : EIATTR_UNUSED_LOAD_BYTE_OFFSET
	.align		4
        /*0098*/ 	.byte	0x04, 0x44
        /*009a*/ 	.short	(.L_27 - .L_26)


	//   ....[0]....
.L_26:
        /*009c*/ 	.word	0x00000ae0
        /*00a0*/ 	.word	0x00000fff


	//   ....[1]....
        /*00a4*/ 	.word	0x00000b30
        /*00a8*/ 	.word	0x00000fff


	//   ....[2]....
        /*00ac*/ 	.word	0x00000ba0
        /*00b0*/ 	.word	0x00000fff


	//   ....[3]....
        /*00b4*/ 	.word	0x00000c20
        /*00b8*/ 	.word	0x00000fff


	//   ....[4]....
        /*00bc*/ 	.word	0x00000c40
        /*00c0*/ 	.word	0x00000fff


	//   ....[5]....
        /*00c4*/ 	.word	0x00000cb0
        /*00c8*/ 	.word	0x00000fff


	//   ....[6]....
        /*00cc*/ 	.word	0x00000d20
        /*00d0*/ 	.word	0x00000fff


	//   ....[7]....
        /*00d4*/ 	.word	0x00000d70
        /*00d8*/ 	.word	0x00000fff


	//   ....[8]....
        /*00dc*/ 	.word	0x00000fc0
        /*00e0*/ 	.word	0x00000fff


	//   ....[9]....
        /*00e4*/ 	.word	0x00000ff0
        /*00e8*/ 	.word	0x00000fff


	//   ....[10]....
        /*00ec*/ 	.word	0x00001010
        /*00f0*/ 	.word	0x00000fff


	//   ....[11]....
        /*00f4*/ 	.word	0x00001030
        /*00f8*/ 	.word	0x00000fff


	//   ....[12]....
        /*00fc*/ 	.word	0x000011e0
        /*0100*/ 	.word	0x00000fff


	//   ....[13]....
        /*0104*/ 	.word	0x00001200
        /*0108*/ 	.word	0x00000fff


	//   ....[14]....
        /*010c*/ 	.word	0x000012e0
        /*0110*/ 	.word	0x00000fff


	//----- nvinfo : EIATTR_VRC_CTA_INIT_COUNT
	.align		4
.L_27:
        /*0114*/ 	.byte	0x02, 0x4a
	.zero		1
	.zero		1


	//----- nvinfo : EIATTR_EXIT_INSTR_OFFSETS
	.align		4
        /*0118*/ 	.byte	0x04, 0x1c
        /*011a*/ 	.short	(.L_29 - .L_28)


	//   ....[0]....
.L_28:
        /*011c*/ 	.word	0x00001620


	//----- nvinfo : EIATTR_CRS_STACK_SIZE
	.align		4
.L_29:
        /*0120*/ 	.byte	0x04, 0x1e
        /*0122*/ 	.short	(.L_31 - .L_30)
.L_30:
        /*0124*/ 	.word	0x00000000


	//----- nvinfo : EIATTR_CBANK_PARAM_SIZE
	.align		4
.L_31:
        /*0128*/ 	.byte	0x03, 0x19
        /*012a*/ 	.short	0x0028


	//----- nvinfo : EIATTR_PARAM_CBANK
	.align		4
        /*012c*/ 	.byte	0x04, 0x0a
        /*012e*/ 	.short	(.L_33 - .L_32)
	.align		4
.L_32:
        /*0130*/ 	.word	index@(.nv.constant0._Z10blurKernelP6float4S0_iiiiff)
        /*0134*/ 	.short	0x0380
        /*0136*/ 	.short	0x0028


	//----- nvinfo : EIATTR_SW_WAR
	.align		4
.L_33:
        /*0138*/ 	.byte	0x04, 0x36
        /*013a*/ 	.short	(.L_35 - .L_34)
.L_34:
        /*013c*/ 	.word	0x00000008
.L_35:


//--------------------- .nv.callgraph             --------------------------
	.section	.nv.callgraph,"",@"SHT_CUDA_CALLGRAPH"
	.align	4
	.sectionentsize	8
	.align		4
        /*0000*/ 	.word	0x00000000
	.align		4
        /*0004*/ 	.word	0xffffffff
	.align		4
        /*0008*/ 	.word	0x00000000
	.align		4
        /*000c*/ 	.word	0xfffffffe
	.align		4
        /*0010*/ 	.word	0x00000000
	.align		4
        /*0014*/ 	.word	0xfffffffd
	.align		4
        /*0018*/ 	.word	0x00000000
	.align		4
        /*001c*/ 	.word	0xfffffffc


//--------------------- .text._Z10blurKernelP6float4S0_iiiiff --------------------------
	.section	.text._Z10blurKernelP6float4S0_iiiiff,"ax",@progbits
	.align	128
        .global         _Z10blurKernelP6float4S0_iiiiff
        .type           _Z10blurKernelP6float4S0_iiiiff,@function
        .size           _Z10blurKernelP6float4S0_iiiiff,(.L_x_28 - _Z10blurKernelP6float4S0_iiiiff)
        .other          _Z10blurKernelP6float4S0_iiiiff,@"STO_CUDA_ENTRY STV_DEFAULT"
_Z10blurKernelP6float4S0_iiiiff:
.text._Z10blurKernelP6float4S0_iiiiff:
[----:B------:R-:W-:Y:S01]  /*0000*/  LDC R1, c[0x0][0x37c] ;  /* 0x0000df00ff017b82 */ /* 0x000fe20000000800 */
[----:B------:R-:W0:Y:S07]  /*0010*/  S2R R12, SR_TID.X ;  /* 0x00000000000c7919 */ /* 0x000e2e0000002100 */
[----:B------:R-:W0:Y:S01]  /*0020*/  S2UR UR4, SR_CTAID.X ;  /* 0x00000000000479c3 */ /* 0x000e220000002500 */
[----:B------:R-:W1:Y:S01]  /*0030*/  LDCU.128 UR8, c[0x0][0x390] ;  /* 0x00007200ff0877ac */ /* 0x000e620008000c00 */
[----:B------:R-:W2:Y:S01]  /*0040*/  S2R R13, SR_TID.Y ;  /* 0x00000000000d7919 */ /* 0x000ea20000002200 */
[----:B------:R-:W3:Y:S01]  /*0050*/  LDCU.64 UR14, c[0x0][0x358] ;  /* 0x00006b00ff0e77ac */ /* 0x000ee20008000a00 */
[----:B------:R-:W2:Y:S04]  /*0060*/  S2R R2, SR_CTAID.Y ;  /* 0x0000000000027919 */ /* 0x000ea80000002600 */
[----:B------:R-:W0:Y:S01]  /*0070*/  LDC R20, c[0x0][0x360] ;  /* 0x0000d800ff147b82 */ /* 0x000e220000000800 */
[----:B------:R-:W2:Y:S07]  /*0080*/  LDCU UR6, c[0x0][0x364] ;  /* 0x00006c80ff0677ac */ /* 0x000eae0008000800 */
[----:B------:R-:W4:Y:S01]  /*0090*/  LDC.64 R16, c[0x0][0x380] ;  /* 0x0000e000ff107b82 */ /* 0x000f220000000a00 */
[----:B-1----:R-:W-:-:S06]  /*00a0*/  UIADD3 UR5, UPT, UPT, UR8, -0x1, URZ ;  /* 0xffffffff08057890 */ /* 0x002fcc000fffe0ff */
[----:B------:R-:W-:Y:S01]  /*00b0*/  I2FP.F32.S32 R14, UR5 ;  /* 0x00000005000e7c45 */ /* 0x000fe20008201400 */
[----:B0-----:R-:W-:Y:S01]  /*00c0*/  IMAD R25, R20, UR4, R12 ;  /* 0x0000000414197c24 */ /* 0x001fe2000f8e020c */
[----:B------:R-:W-:-:S04]  /*00d0*/  UIADD3 UR4, UPT, UPT, UR9, -0x1, URZ ;  /* 0xffffffff09047890 */ /* 0x000fc8000fffe0ff */
[----:B------:R-:W-:Y:S01]  /*00e0*/  I2FP.F32.S32 R3, R25 ;  /* 0x0000001900037245 */ /* 0x000fe20000201400 */
[----:B--2---:R-:W-:Y:S01]  /*00f0*/  IMAD R2, R2, UR6, R13 ;  /* 0x0000000602027c24 */ /* 0x004fe2000f8e020d */
[----:B------:R-:W-:Y:S02]  /*0100*/  I2FP.F32.S32 R15, UR4 ;  /* 0x00000004000f7c45 */ /* 0x000fe40008201400 */
[----:B------:R-:W-:Y:S02]  /*0110*/  FMNMX R3, R3, R14, PT ;  /* 0x0000000e03037209 */ /* 0x000fe40003800000 */
[----:B------:R-:W-:Y:S02]  /*0120*/  I2FP.F32.U32 R0, R2 ;  /* 0x0000000200007245 */ /* 0x000fe40000201000 */
[----:B------:R-:W-:Y:S02]  /*0130*/  FMNMX R18, RZ, R3, !PT ;  /* 0x00000003ff127209 */ /* 0x000fe40007800000 */
[----:B------:R-:W-:-:S04]  /*0140*/  FMNMX R0, R0, R15, PT ;  /* 0x0000000f00007209 */ /* 0x000fc80003800000 */
[----:B------:R-:W-:Y:S01]  /*0150*/  FMNMX R9, RZ, R0, !PT ;  /* 0x00000000ff097209 */ /* 0x000fe20007800000 */
[----:B------:R-:W-:Y:S08]  /*0160*/  F2I.TRUNC.NTZ R18, R18 ;  /* 0x0000001200127305 */ /* 0x000ff0000020f100 */
[----:B------:R-:W0:Y:S02]  /*0170*/  F2I.TRUNC.NTZ R9, R9 ;  /* 0x0000000900097305 */ /* 0x000e24000020f100 */
[----:B0-----:R-:W-:-:S04]  /*0180*/  IMAD R5, R9, UR8, R18 ;  /* 0x0000000809057c24 */ /* 0x001fc8000f8e0212 */
[----:B----4-:R-:W-:-:S06]  /*0190*/  IMAD.WIDE R4, R5, 0x10, R16 ;  /* 0x0000001005047825 */ /* 0x010fcc00078e0210 */
[----:B---3--:R-:W2:Y:S01]  /*01a0*/  LDG.E.128 R4, desc[UR14][R4.64] ;  /* 0x0000000e04047981 */ /* 0x008ea2000c1e1d00 */
[----:B------:R-:W0:Y:S01]  /*01b0*/  S2UR UR5, SR_CgaCtaId ;  /* 0x00000000000579c3 */ /* 0x000e220000008800 */
[C---:B------:R-:W-:Y:S01]  /*01c0*/  VIADD R3, R13.reuse, UR11 ;  /* 0x0000000b0d037c36 */ /* 0x040fe20008000000 */
[----:B------:R-:W-:Y:S01]  /*01d0*/  UMOV UR4, 0x400 ;  /* 0x0000040000047882 */ /* 0x000fe20000000000 */
[C---:B------:R-:W-:Y:S01]  /*01e0*/  VIADD R0, R12.reuse, UR11 ;  /* 0x0000000b0c007c36 */ /* 0x040fe20008000000 */
[----:B------:R-:W-:Y:S01]  /*01f0*/  ISETP.GE.U32.AND P0, PT, R12, UR11, PT ;  /* 0x0000000b0c007c0c */ /* 0x000fe2000bf06070 */
[----:B------:R-:W-:Y:S01]  /*0200*/  BSSY.RECONVERGENT B0, `(.L_x_0) ;  /* 0x000001c000007945 */ /* 0x000fe20003800200 */
[----:B------:R-:W-:Y:S01]  /*0210*/  ISETP.GE.U32.AND P1, PT, R13, UR11, PT ;  /* 0x0000000b0d007c0c */ /* 0x000fe2000bf26070 */
[----:B------:R-:W-:Y:S01]  /*0220*/  IMAD R19, R3, UR10, R0 ;  /* 0x0000000a03137c24 */ /* 0x000fe2000f8e0200 */
[----:B0-----:R-:W-:-:S06]  /*0230*/  ULEA UR4, UR5, UR4, 0x18 ;  /* 0x0000000405047291 */ /* 0x001fcc000f8ec0ff */
[----:B------:R-:W-:-:S05]  /*0240*/  LEA R19, R19, UR4, 0x4 ;  /* 0x0000000413137c11 */ /* 0x000fca000f8e20ff */
[----:B--2---:R0:W-:Y:S01]  /*0250*/  STS.128 [R19], R4 ;  /* 0x0000000413007388 */ /* 0x0041e20000000c00 */
[----:B------:R-:W-:Y:S05]  /*0260*/  @P0 BRA `(.L_x_1) ;  /* 0x0000000000540947 */ /* 0x000fea0003800000 */
[----:B0-----:R-:W-:-:S04]  /*0270*/  IADD3 R4, PT, PT, R25, -UR11, RZ ;  /* 0x8000000b19047c10 */ /* 0x001fc8000fffe0ff */
[----:B------:R-:W-:Y:S01]  /*0280*/  I2FP.F32.S32 R5, R4 ;  /* 0x0000000400057245 */ /* 0x000fe20000201400 */
[----:B------:R-:W-:-:S03]  /*0290*/  IMAD.IADD R4, R25, 0x1, R20 ;  /* 0x0000000119047824 */ /* 0x000fc600078e0214 */
[C---:B------:R-:W-:Y:S02]  /*02a0*/  FMNMX R5, R14.reuse, R5, PT ;  /* 0x000000050e057209 */ /* 0x040fe40003800000 */
[----:B------:R-:W-:Y:S02]  /*02b0*/  I2FP.F32.S32 R7, R4 ;  /* 0x0000000400077245 */ /* 0x000fe40000201400 */
[----:B------:R-:W-:Y:S02]  /*02c0*/  FMNMX R21, RZ, R5, !PT ;  /* 0x00000005ff157209 */ /* 0x000fe40007800000 */
[----:B------:R-:W-:Y:S02]  /*02d0*/  FMNMX R7, R14, R7, PT ;  /* 0x000000070e077209 */ /* 0x000fe40003800000 */
[----:B------:R-:W0:Y:S02]  /*02e0*/  F2I.TRUNC.NTZ R4, R21 ;  /* 0x0000001500047305 */ /* 0x000e24000020f100 */
[----:B------:R-:W-:-:S06]  /*02f0*/  FMNMX R23, RZ, R7, !PT ;  /* 0x00000007ff177209 */ /* 0x000fcc0007800000 */
[----:B------:R-:W1:Y:S01]  /*0300*/  F2I.TRUNC.NTZ R6, R23 ;  /* 0x0000001700067305 */ /* 0x000e62000020f100 */
[----:B0-----:R-:W-:-:S04]  /*0310*/  IMAD R5, R9, UR8, R4 ;  /* 0x0000000809057c24 */ /* 0x001fc8000f8e0204 */
[----:B------:R-:W-:-:S04]  /*0320*/  IMAD.WIDE R4, R5, 0x10, R16 ;  /* 0x0000001005047825 */ /* 0x000fc800078e0210 */
[----:B-1----:R-:W-:Y:S02]  /*0330*/  IMAD R9, R9, UR8, R6 ;  /* 0x0000000809097c24 */ /* 0x002fe4000f8e0206 */
[----:B------:R-:W2:Y:S02]  /*0340*/  LDG.E.128 R4, desc[UR14][R4.64] ;  /* 0x0000000e04047981 */ /* 0x000ea4000c1e1d00 */
[----:B------:R-:W-:-:S06]  /*0350*/  IMAD.WIDE R8, R9, 0x10, R16 ;  /* 0x0000001009087825 */ /* 0x000fcc00078e0210 */
[----:B------:R-:W3:Y:S01]  /*0360*/  LDG.E.128 R8, desc[UR14][R8.64] ;  /* 0x0000000e08087981 */ /* 0x000ee2000c1e1d00 */
[----:B------:R-:W-:Y:S02]  /*0370*/  IMAD R22, R3, UR10, R12 ;  /* 0x0000000a03167c24 */ /* 0x000fe4000f8e020c */
[----:B------:R-:W-:-:S03]  /*0380*/  IMAD R19, R20, 0x10, R19 ;  /* 0x0000001014137824 */ /* 0x000fc600078e0213 */
[----:B------:R-:W-:-:S05]  /*0390*/  LEA R22, R22, UR4, 0x4 ;  /* 0x0000000416167c11 */ /* 0x000fca000f8e20ff */
[----:B--2---:R1:W-:Y:S04]  /*03a0*/  STS.128 [R22], R4 ;  /* 0x0000000416007388 */ /* 0x0043e80000000c00 */
[----:B---3--:R1:W-:Y:S02]  /*03b0*/  STS.128 [R19], R8 ;  /* 0x0000000813007388 */ /* 0x0083e40000000c00 */
.L_x_1:
[----:B------:R-:W-:Y:S05]  /*03c0*/  BSYNC.RECONVERGENT B0 ;  /* 0x0000000000007941 */ /* 0x000fea0003800200 */
.L_x_0:
[----:B------:R-:W-:Y:S04]  /*03d0*/  BSSY.RECONVERGENT B0, `(.L_x_2) ;  /* 0x000003f000007945 */ /* 0x000fe80003800200 */
[----:B------:R-:W-:Y:S05]  /*03e0*/  @P1 BRA `(.L_x_3) ;  /* 0x0000000000f41947 */ /* 0x000fea0003800000 */
[C---:B01----:R-:W-:Y:S01]  /*03f0*/  VIADD R5, R2.reuse, UR6 ;  /* 0x0000000602057c36 */ /* 0x043fe20008000000 */
[----:B------:R-:W-:-:S04]  /*0400*/  IADD3 R4, PT, PT, R2, -UR11, RZ ;  /* 0x8000000b02047c10 */ /* 0x000fc8000fffe0ff */
[----:B------:R-:W-:Y:S02]  /*0410*/  I2FP.F32.U32 R6, R5 ;  /* 0x0000000500067245 */ /* 0x000fe40000201000 */
[----:B------:R-:W-:Y:S02]  /*0420*/  I2FP.F32.S32 R4, R4 ;  /* 0x0000000400047245 */ /* 0x000fe40000201400 */
[C---:B------:R-:W-:Y:S02]  /*0430*/  FMNMX R6, R15.reuse, R6, PT ;  /* 0x000000060f067209 */ /* 0x040fe40003800000 */
[----:B------:R-:W-:Y:S02]  /*0440*/  FMNMX R4, R15, R4, PT ;  /* 0x000000040f047209 */ /* 0x000fe40003800000 */
[----:B------:R-:W-:Y:S02]  /*0450*/  FMNMX R27, RZ, R6, !PT ;  /* 0x00000006ff1b7209 */ /* 0x000fe40007800000 */
[----:B------:R-:W-:-:S04]  /*0460*/  FMNMX R21, RZ, R4, !PT ;  /* 0x00000004ff157209 */ /* 0x000fc80007800000 */
[----:B------:R-:W0:Y:S08]  /*0470*/  F2I.TRUNC.NTZ R15, R21 ;  /* 0x00000015000f7305 */ /* 0x000e30000020f100 */
[----:B------:R-:W1:Y:S01]  /*0480*/  F2I.TRUNC.NTZ R27, R27 ;  /* 0x0000001b001b7305 */ /* 0x000e62000020f100 */
[----:B0-----:R-:W-:-:S04]  /*0490*/  IMAD R5, R15, UR8, R18 ;  /* 0x000000080f057c24 */ /* 0x001fc8000f8e0212 */
[----:B------:R-:W-:-:S04]  /*04a0*/  IMAD.WIDE R4, R5, 0x10, R16 ;  /* 0x0000001005047825 */ /* 0x000fc800078e0210 */
[----:B-1----:R-:W-:Y:S02]  /*04b0*/  IMAD R9, R27, UR8, R18 ;  /* 0x000000081b097c24 */ /* 0x002fe4000f8e0212 */
[----:B------:R-:W2:Y:S02]  /*04c0*/  LDG.E.128 R4, desc[UR14][R4.64] ;  /* 0x0000000e04047981 */ /* 0x000ea4000c1e1d00 */
[----:B------:R-:W-:-:S06]  /*04d0*/  IMAD.WIDE R8, R9, 0x10, R16 ;  /* 0x0000001009087825 */ /* 0x000fcc00078e0210 */
[----:B------:R-:W3:Y:S01]  /*04e0*/  LDG.E.128 R8, desc[UR14][R8.64] ;  /* 0x0000000e08087981 */ /* 0x000ee2000c1e1d00 */
[----:B------:R-:W-:Y:S02]  /*04f0*/  VIADD R19, R3, UR6 ;  /* 0x0000000603137c36 */ /* 0x000fe40008000000 */
[--C-:B------:R-:W-:Y:S02]  /*0500*/  IMAD R23, R13, UR10, R0.reuse ;  /* 0x0000000a0d177c24 */ /* 0x100fe4000f8e0200 */
[----:B------:R-:W-:-:S03]  /*0510*/  IMAD R21, R19, UR10, R0 ;  /* 0x0000000a13157c24 */ /* 0x000fc6000f8e0200 */
[----:B------:R-:W-:Y:S02]  /*0520*/  LEA R23, R23, UR4, 0x4 ;  /* 0x0000000417177c11 */ /* 0x000fe4000f8e20ff */
[----:B------:R-:W-:-:S03]  /*0530*/  LEA R21, R21, UR4, 0x4 ;  /* 0x0000000415157c11 */ /* 0x000fc6000f8e20ff */
[----:B--2---:R2:W-:Y:S04]  /*0540*/  STS.128 [R23], R4 ;  /* 0x0000000417007388 */ /* 0x0045e80000000c00 */
[----:B---3--:R2:W-:Y:S01]  /*0550*/  STS.128 [R21], R8 ;  /* 0x0000000815007388 */ /* 0x0085e20000000c00 */
[----:B------:R-:W-:Y:S05]  /*0560*/  @P0 BRA `(.L_x_3) ;  /* 0x0000000000940947 */ /* 0x000fea0003800000 */
[----:B--2---:R-:W-:Y:S01]  /*0570*/  IADD3 R4, PT, PT, R25, -UR11, RZ ;  /* 0x8000000b19047c10 */ /* 0x004fe2000fffe0ff */
[--C-:B------:R-:W-:Y:S02]  /*0580*/  IMAD R22, R13, UR10, R12.reuse ;  /* 0x0000000a0d167c24 */ /* 0x100fe4000f8e020c */
[----:B------:R-:W-:Y:S01]  /*0590*/  IMAD R24, R19, UR10, R12 ;  /* 0x0000000a13187c24 */ /* 0x000fe2000f8e020c */
[----:B------:R-:W-:Y:S01]  /*05a0*/  I2FP.F32.S32 R5, R4 ;  /* 0x0000000400057245 */ /* 0x000fe20000201400 */
[----:B------:R-:W-:-:S03]  /*05b0*/  VIADD R4, R25, UR6 ;  /* 0x0000000619047c36 */ /* 0x000fc60008000000 */
[C---:B------:R-:W-:Y:S02]  /*05c0*/  FMNMX R6, R14.reuse, R5, PT ;  /* 0x000000050e067209 */ /* 0x040fe40003800000 */
[----:B------:R-:W-:Y:S02]  /*05d0*/  I2FP.F32.S32 R5, R4 ;  /* 0x0000000400057245 */ /* 0x000fe40000201400 */
[----:B------:R-:W-:Y:S02]  /*05e0*/  FMNMX R4, RZ, R6, !PT ;  /* 0x00000006ff047209 */ /* 0x000fe40007800000 */
[----:B------:R-:W-:Y:S02]  /*05f0*/  IADD3 R6, PT, PT, R25, R20, RZ ;  /* 0x0000001419067210 */ /* 0x000fe40007ffe0ff */
[----:B------:R-:W-:Y:S02]  /*0600*/  FMNMX R5, R14, R5, PT ;  /* 0x000000050e057209 */ /* 0x000fe40003800000 */
[----:B------:R-:W-:Y:S01]  /*0610*/  I2FP.F32.S32 R7, R6 ;  /* 0x0000000600077245 */ /* 0x000fe20000201400 */
[----:B------:R-:W0:Y:S01]  /*0620*/  F2I.TRUNC.NTZ R4, R4 ;  /* 0x0000000400047305 */ /* 0x000e22000020f100 */
[----:B------:R-:W-:-:S02]  /*0630*/  FMNMX R6, RZ, R5, !PT ;  /* 0x00000005ff067209 */ /* 0x000fc40007800000 */
[----:B------:R-:W-:-:S04]  /*0640*/  FMNMX R7, R14, R7, PT ;  /* 0x000000070e077209 */ /* 0x000fc80003800000 */
[----:B------:R-:W-:Y:S01]  /*0650*/  FMNMX R7, RZ, R7, !PT ;  /* 0x00000007ff077209 */ /* 0x000fe20007800000 */
[----:B------:R-:W1:Y:S01]  /*0660*/  F2I.TRUNC.NTZ R6, R6 ;  /* 0x0000000600067305 */ /* 0x000e62000020f100 */
[----:B0-----:R-:W-:-:S07]  /*0670*/  IMAD R5, R15, UR8, R4 ;  /* 0x000000080f057c24 */ /* 0x001fce000f8e0204 */
[----:B------:R0:W2:Y:S01]  /*0680*/  F2I.TRUNC.NTZ R8, R7 ;  /* 0x0000000700087305 */ /* 0x0000a2000020f100 */
[----:B------:R-:W-:Y:S02]  /*0690*/  IMAD R9, R27, UR8, R4 ;  /* 0x000000081b097c24 */ /* 0x000fe4000f8e0204 */
[----:B------:R-:W-:-:S04]  /*06a0*/  IMAD.WIDE R4, R5, 0x10, R16 ;  /* 0x0000001005047825 */ /* 0x000fc800078e0210 */
[----:B-1----:R-:W-:Y:S02]  /*06b0*/  IMAD R15, R15, UR8, R6 ;  /* 0x000000080f0f7c24 */ /* 0x002fe4000f8e0206 */
[----:B0-----:R-:W3:Y:S02]  /*06c0*/  LDG.E.128 R4, desc[UR14][R4.64] ;  /* 0x0000000e04047981 */ /* 0x001ee4000c1e1d00 */
[----:B------:R-:W-:-:S04]  /*06d0*/  IMAD.WIDE R14, R15, 0x10, R16 ;  /* 0x000000100f0e7825 */ /* 0x000fc800078e0210 */
[----:B--2---:R-:W-:Y:S02]  /*06e0*/  IMAD R27, R27, UR8, R8 ;  /* 0x000000081b1b7c24 */ /* 0x004fe4000f8e0208 */
[--C-:B------:R-:W-:Y:S01]  /*06f0*/  IMAD.WIDE R8, R9, 0x10, R16.reuse ;  /* 0x0000001009087825 */ /* 0x100fe200078e0210 */
[----:B------:R-:W2:Y:S03]  /*0700*/  LDG.E.128 R12, desc[UR14][R14.64] ;  /* 0x0000000e0e0c7981 */ /* 0x000ea6000c1e1d00 */
[----:B------:R-:W-:Y:S02]  /*0710*/  IMAD.WIDE R16, R27, 0x10, R16 ;  /* 0x000000101b107825 */ /* 0x000fe400078e0210 */
[----:B------:R-:W4:Y:S04]  /*0720*/  LDG.E.128 R8, desc[UR14][R8.64] ;  /* 0x0000000e08087981 */ /* 0x000f28000c1e1d00 */
[----:B------:R-:W5:Y:S01]  /*0730*/  LDG.E.128 R16, desc[UR14][R16.64] ;  /* 0x0000000e10107981 */ /* 0x000f62000c1e1d00 */
[----:B------:R-:W-:Y:S01]  /*0740*/  LEA R22, R22, UR4, 0x4 ;  /* 0x0000000416167c11 */ /* 0x000fe2000f8e20ff */
[----:B------:R-:W-:Y:S01]  /*0750*/  IMAD R23, R20, 0x10, R23 ;  /* 0x0000001014177824 */ /* 0x000fe200078e0217 */
[----:B------:R-:W-:-:S02]  /*0760*/  LEA R24, R24, UR4, 0x4 ;  /* 0x0000000418187c11 */ /* 0x000fc4000f8e20ff */
[----:B------:R-:W-:Y:S01]  /*0770*/  LEA R20, R20, R21, 0x4 ;  /* 0x0000001514147211 */ /* 0x000fe200078e20ff */
[----:B---3--:R3:W-:Y:S04]  /*0780*/  STS.128 [R22], R4 ;  /* 0x0000000416007388 */ /* 0x0087e80000000c00 */
[----:B----4-:R3:W-:Y:S04]  /*0790*/  STS.128 [R24], R8 ;  /* 0x0000000818007388 */ /* 0x0107e80000000c00 */
[----:B--2---:R3:W-:Y:S04]  /*07a0*/  STS.128 [R23], R12 ;  /* 0x0000000c17007388 */ /* 0x0047e80000000c00 */
[----:B-----5:R3:W-:Y:S02]  /*07b0*/  STS.128 [R20], R16 ;  /* 0x0000001014007388 */ /* 0x0207e40000000c00 */
.L_x_3:
[----:B------:R-:W-:Y:S05]  /*07c0*/  BSYNC.RECONVERGENT B0 ;  /* 0x0000000000007941 */ /* 0x000fea0003800200 */
.L_x_2:
[----:B------:R-:W-:Y:S01]  /*07d0*/  BAR.SYNC.DEFER_BLOCKING 0x0 ;  /* 0x0000000000007b1d */ /* 0x000fe20000010000 */
[----:B------:R-:W-:Y:S01]  /*07e0*/  UISETP.GE.AND UP0, UPT, UR11, URZ, UPT ;  /* 0x000000ff0b00728c */ /* 0x000fe2000bf06270 */
[----:B---3--:R-:W-:Y:S02]  /*07f0*/  HFMA2 R24, -RZ, RZ, 0, 0 ;  /* 0x00000000ff187431 */ /* 0x008fe400000001ff */
[----:B------:R-:W-:Y:S01]  /*0800*/  IMAD.MOV.U32 R29, RZ, RZ, RZ ;  /* 0x000000ffff1d7224 */ /* 0x000fe200078e00ff */
[----:B------:R-:W-:-:S05]  /*0810*/  CS2R R26, SRZ ;  /* 0x00000000001a7805 */ /* 0x000fca000001ff00 */
[----:B------:R-:W-:Y:S05]  /*0820*/  BRA.U !UP0, `(.L_x_4) ;  /* 0x0000000908c07547 */ /* 0x000fea000b800000 */
[----:B------:R-:W-:Y:S01]  /*0830*/  USHF.L.U32 UR6, UR11, 0x1, URZ ;  /* 0x000000010b067899 */ /* 0x000fe200080006ff */
[----:B------:R-:W-:Y:S01]  /*0840*/  IMAD.MOV.U32 R24, RZ, RZ, RZ ;  /* 0x000000ffff187224 */ /* 0x000fe200078e00ff */
[----:B------:R-:W-:Y:S01]  /*0850*/  UIADD3 UR12, UPT, UPT, -UR11, URZ, URZ ;  /* 0x000000ff0b0c7290 */ /* 0x000fe2000fffe1ff */
[----:B------:R-:W-:Y:S01]  /*0860*/  CS2R R26, SRZ ;  /* 0x00000000001a7805 */ /* 0x000fe2000001ff00 */
[----:B------:R-:W-:Y:S01]  /*0870*/  UIMAD UR5, UR11, UR11, URZ ;  /* 0x0000000b0b0572a4 */ /* 0x000fe2000f8e02ff */
[----:B------:R-:W-:Y:S01]  /*0880*/  MOV R29, RZ ;  /* 0x000000ff001d7202 */ /* 0x000fe20000000f00 */
[----:B------:R-:W-:Y:S02]  /*0890*/  ULOP3.LUT UR7, UR6, 0x6, URZ, 0xc0, !UPT ;  /* 0x0000000606077892 */ /* 0x000fe4000f8ec0ff */
[----:B------:R-:W-:Y:S02]  /*08a0*/  ULOP3.LUT UR6, UR6, 0xfffffff8, URZ, 0xc0, !UPT ;  /* 0xfffffff806067892 */ /* 0x000fe4000f8ec0ff */
[----:B------:R-:W-:Y:S01]  /*08b0*/  I2FP.F32.U32 R28, UR5 ;  /* 0x00000005001c7c45 */ /* 0x000fe20008201000 */
[----:B------:R-:W-:Y:S01]  /*08c0*/  UISETP.GE.U32.AND UP0, UPT, UR7, 0x3, UPT ;  /* 0x000000030700788c */ /* 0x000fe2000bf06070 */
[----:B------:R-:W-:-:S10]  /*08d0*/  UMOV UR5, UR12 ;  /* 0x0000000c00057c82 */ /* 0x000fd40008000000 */
.L_x_9:
[----:B------:R-:W3:Y:S01]  /*08e0*/  LDCU.64 UR10, c[0x0][0x398] ;  /* 0x00007300ff0a77ac */ /* 0x000ee20008000a00 */
[----:B012---:R-:W-:Y:S01]  /*08f0*/  VIADD R5, R3, UR5 ;  /* 0x0000000503057c36 */ /* 0x007fe20008000000 */
[----:B------:R-:W-:Y:S01]  /*0900*/  UMOV UR8, UR5 ;  /* 0x0000000500087c82 */ /* 0x000fe20008000000 */
[----:B------:R-:W-:Y:S02]  /*0910*/  UIMAD UR13, UR5, UR5, URZ ;  /* 0x00000005050d72a4 */ /* 0x000fe4000f8e02ff */
[----:B------:R-:W-:Y:S01]  /*0920*/  UIADD3 UR5, UPT, UPT, UR5, 0x1, URZ ;  /* 0x0000000105057890 */ /* 0x000fe2000fffe0ff */
[----:B------:R-:W-:Y:S01]  /*0930*/  UMOV UR7, UR12 ;  /* 0x0000000c00077c82 */ /* 0x000fe20008000000 */
[----:B---3--:R-:W-:Y:S01]  /*0940*/  UISETP.GE.U32.AND UP2, UPT, UR11, 0x4, UPT ;  /* 0x000000040b00788c */ /* 0x008fe2000bf46070 */
[----:B------:R-:W-:Y:S01]  /*0950*/  IMAD R30, R5, UR10, R0 ;  /* 0x0000000a051e7c24 */ /* 0x000fe2000f8e0200 */
[----:B------:R-:W-:-:S07]  /*0960*/  UISETP.NE.AND UP1, UPT, UR8, UR11, UPT ;  /* 0x0000000b0800728c */ /* 0x000fce000bf25270 */
[----:B------:R-:W-:Y:S05]  /*0970*/  BRA.U !UP2, `(.L_x_5) ;  /* 0x000000050a447547 */ /* 0x000fea000b800000 */
[----:B------:R-:W0:Y:S01]  /*0980*/  LDCU UR16, c[0x0][0x39c] ;  /* 0x00007380ff1077ac */ /* 0x000e220008000800 */
[----:B------:R-:W-:-:S05]  /*0990*/  UMOV UR7, UR12 ;  /* 0x0000000c00077c82 */ /* 0x000fca0008000000 */
.L_x_6:
[----:B------:R-:W-:Y:S02]  /*09a0*/  UIMAD UR8, UR7, UR7, UR7 ;  /* 0x00000007070872a4 */ /* 0x000fe4000f8e0207 */
[----:B------:R-:W-:Y:S01]  /*09b0*/  IADD3 R31, PT, PT, R30, UR7, RZ ;  /* 0x000000071e1f7c10 */ /* 0x000fe2000fffe0ff */
[----:B------:R-:W-:Y:S02]  /*09c0*/  UIMAD UR9, UR7, UR7, UR13 ;  /* 0x00000007070972a4 */ /* 0x000fe4000f8e020d */
[----:B------:R-:W-:Y:S01]  /*09d0*/  UIADD3 UR8, UPT, UPT, UR13, UR7, UR8 ;  /* 0x000000070d087290 */ /* 0x000fe2000fffe008 */
[----:B------:R-:W-:Y:S01]  /*09e0*/  LEA R31, R31, UR4, 0x4 ;  /* 0x000000041f1f7c11 */ /* 0x000fe2000f8e20ff */
[----:B------:R-:W-:Y:S02]  /*09f0*/  UIADD3 UR10, UPT, UPT, UR7, 0x5, URZ ;  /* 0x00000005070a7890 */ /* 0x000fe4000fffe0ff */
[----:B------:R-:W-:Y:S01]  /*0a00*/  UIADD3 UR8, UPT, UPT, UR8, 0x1, URZ ;  /* 0x0000000108087890 */ /* 0x000fe2000fffe0ff */
[----:B------:R-:W-:Y:S01]  /*0a10*/  I2FP.F32.U32 R5, UR9 ;  /* 0x0000000900057c45 */ /* 0x000fe20008201000 */
[----:B------:R-:W-:-:S02]  /*0a20*/  UIADD3 UR9, UPT, UPT, UR7, 0x4, URZ ;  /* 0x0000000407097890 */ /* 0x000fc4000fffe0ff */
[----:B------:R-:W-:Y:S01]  /*0a30*/  UIADD3 UR11, UPT, UPT, UR7, 0x6, URZ ;  /* 0x00000006070b7890 */ /* 0x000fe2000fffe0ff */
[-C--:B------:R-:W-:Y:S01]  /*0a40*/  FSETP.GTU.AND P6, PT, R5, R28.reuse, PT ;  /* 0x0000001c0500720b */ /* 0x080fe20003fcc000 */
[----:B------:R-:W-:Y:S01]  /*0a50*/  UIMAD UR9, UR9, UR9, UR13 ;  /* 0x00000009090972a4 */ /* 0x000fe2000f8e020d */
[----:B------:R-:W-:Y:S01]  /*0a60*/  I2FP.F32.U32 R5, UR8 ;  /* 0x0000000800057c45 */ /* 0x000fe20008201000 */
[----:B------:R-:W-:Y:S02]  /*0a70*/  UIADD3 UR8, UPT, UPT, UR7, 0x2, URZ ;  /* 0x0000000207087890 */ /* 0x000fe4000fffe0ff */
[----:B------:R-:W-:Y:S01]  /*0a80*/  UIMAD UR10, UR10, UR10, UR13 ;  /* 0x0000000a0a0a72a4 */ /* 0x000fe2000f8e020d */
[----:B------:R-:W-:Y:S01]  /*0a90*/  FSETP.GTU.AND P5, PT, R5, R28, PT ;  /* 0x0000001c0500720b */ /* 0x000fe20003fac000 */
[----:B------:R-:W-:Y:S02]  /*0aa0*/  UIMAD UR8, UR8, UR8, UR13 ;  /* 0x00000008080872a4 */ /* 0x000fe4000f8e020d */
[----:B------:R-:W-:-:S02]  /*0ab0*/  UIMAD UR11, UR11, UR11, UR13 ;  /* 0x0000000b0b0b72a4 */ /* 0x000fc4000f8e020d */
[----:B------:R-:W-:Y:S02]  /*0ac0*/  I2FP.F32.U32 R11, UR10 ;  /* 0x0000000a000b7c45 */ /* 0x000fe40008201000 */
[----:B------:R-:W-:Y:S01]  /*0ad0*/  I2FP.F32.U32 R9, UR8 ;  /* 0x0000000800097c45 */ /* 0x000fe20008201000 */
[----:B------:R-:W1:Y:S01]  /*0ae0*/  @!P6 LDS.128 R4, [R31] ;  /* 0x000000001f04e984 */ /* 0x000e620000000c00 */
[----:B------:R-:W-:Y:S01]  /*0af0*/  UIADD3 UR8, UPT, UPT, UR7, 0x3, URZ ;  /* 0x0000000307087890 */ /* 0x000fe2000fffe0ff */
[-C--:B------:R-:W-:Y:S01]  /*0b00*/  FSETP.GTU.AND P1, PT, R11, R28.reuse, PT ;  /* 0x0000001c0b00720b */ /* 0x080fe20003f2c000 */
[----:B------:R-:W-:Y:S01]  /*0b10*/  @!P6 FADD R24, R24, 1 ;  /* 0x3f8000001818e421 */ /* 0x000fe20000000000 */
[----:B------:R-:W-:Y:S01]  /*0b20*/  FSETP.GTU.AND P4, PT, R9, R28, PT ;  /* 0x0000001c0900720b */ /* 0x000fe20003f8c000 */
[----:B------:R-:W2:Y:S01]  /*0b30*/  @!P5 LDS.128 R20, [R31+0x10] ;  /* 0x000010001f14d984 */ /* 0x000ea20000000c00 */
[----:B------:R-:W-:Y:S01]  /*0b40*/  UIMAD UR8, UR8, UR8, UR13 ;  /* 0x00000008080872a4 */ /* 0x000fe2000f8e020d */
[----:B------:R-:W-:-:S05]  /*0b50*/  @!P5 FADD R24, R24, 1 ;  /* 0x3f8000001818d421 */ /* 0x000fca0000000000 */
[----:B------:R-:W-:Y:S01]  /*0b60*/  I2FP.F32.U32 R9, UR8 ;  /* 0x0000000800097c45 */ /* 0x000fe20008201000 */
[----:B------:R-:W-:Y:S02]  /*0b70*/  UIADD3 UR8, UPT, UPT, UR7, 0x7, URZ ;  /* 0x0000000707087890 */ /* 0x000fe4000fffe0ff */
[----:B------:R-:W-:Y:S01]  /*0b80*/  UIADD3 UR7, UPT, UPT, UR7, 0x8, URZ ;  /* 0x0000000807077890 */ /* 0x000fe2000fffe0ff */
[-C--:B------:R-:W-:Y:S01]  /*0b90*/  FSETP.GTU.AND P3, PT, R9, R28.reuse, PT ;  /* 0x0000001c0900720b */ /* 0x080fe20003f6c000 */
[----:B------:R-:W3:Y:S01]  /*0ba0*/  @!P4 LDS.128 R12, [R31+0x20] ;  /* 0x000020001f0cc984 */ /* 0x000ee20000000c00 */
[----:B------:R-:W-:Y:S01]  /*0bb0*/  I2FP.F32.U32 R9, UR9 ;  /* 0x0000000900097c45 */ /* 0x000fe20008201000 */
[----:B------:R-:W-:Y:S01]  /*0bc0*/  UIMAD UR8, UR8, UR8, UR13 ;  /* 0x00000008080872a4 */ /* 0x000fe2000f8e020d */
[----:B------:R-:W-:Y:S02]  /*0bd0*/  @!P4 FADD R24, R24, 1 ;  /* 0x3f8000001818c421 */ /* 0x000fe40000000000 */
[----:B------:R-:W-:-:S02]  /*0be0*/  FSETP.GTU.AND P2, PT, R9, R28, PT ;  /* 0x0000001c0900720b */ /* 0x000fc40003f4c000 */
[----:B------:R-:W-:Y:S01]  /*0bf0*/  I2FP.F32.U32 R9, UR11 ;  /* 0x0000000b00097c45 */ /* 0x000fe20008201000 */
[----:B0-----:R-:W-:-:S03]  /*0c00*/  UMOV UR11, UR16 ;  /* 0x00000010000b7c82 */ /* 0x001fc60008000000 */
[----:B------:R-:W-:Y:S01]  /*0c10*/  FSETP.GTU.AND P0, PT, R9, R28, PT ;  /* 0x0000001c0900720b */ /* 0x000fe20003f0c000 */
[----:B------:R-:W0:Y:S01]  /*0c20*/  @!P3 LDS.128 R16, [R31+0x30] ;  /* 0x000030001f10b984 */ /* 0x000e220000000c00 */
[----:B------:R-:W-:-:S03]  /*0c30*/  @!P3 FADD R24, R24, 1 ;  /* 0x3f8000001818b421 */ /* 0x000fc60000000000 */
[----:B------:R-:W-:Y:S02]  /*0c40*/  @!P1 LDS.128 R8, [R31+0x50] ;  /* 0x000050001f089984 */ /* 0x000fe40000000c00 */
[----:B------:R-:W-:-:S04]  /*0c50*/  @!P2 FADD R24, R24, 1 ;  /* 0x3f8000001818a421 */ /* 0x000fc80000000000 */
[----:B------:R-:W-:Y:S01]  /*0c60*/  @!P1 FADD R24, R24, 1 ;  /* 0x3f80000018189421 */ /* 0x000fe20000000000 */
[----:B-1----:R-:W-:Y:S01]  /*0c70*/  @!P6 FADD R29, R29, R4 ;  /* 0x000000041d1de221 */ /* 0x002fe20000000000 */
[----:B------:R-:W-:Y:S01]  /*0c80*/  @!P6 FADD R26, R26, R5 ;  /* 0x000000051a1ae221 */ /* 0x000fe20000000000 */
[----:B------:R-:W-:Y:S01]  /*0c90*/  @!P6 FADD R27, R27, R6 ;  /* 0x000000061b1be221 */ /* 0x000fe20000000000 */
[----:B------:R-:W-:Y:S01]  /*0ca0*/  @!P0 FADD R24, R24, 1 ;  /* 0x3f80000018188421 */ /* 0x000fe20000000000 */
[----:B------:R-:W1:Y:S01]  /*0cb0*/  @!P2 LDS.128 R4, [R31+0x40] ;  /* 0x000040001f04a984 */ /* 0x000e620000000c00 */
[----:B--2---:R-:W-:Y:S01]  /*0cc0*/  I2FP.F32.U32 R23, UR8 ;  /* 0x0000000800177c45 */ /* 0x004fe20008201000 */
[----:B------:R-:W-:Y:S01]  /*0cd0*/  @!P5 FADD R29, R29, R20 ;  /* 0x000000141d1dd221 */ /* 0x000fe20000000000 */
[----:B------:R-:W-:Y:S01]  /*0ce0*/  @!P5 FADD R26, R26, R21 ;  /* 0x000000151a1ad221 */ /* 0x000fe20000000000 */
[----:B------:R-:W-:Y:S01]  /*0cf0*/  @!P5 FADD R27, R27, R22 ;  /* 0x000000161b1bd221 */ /* 0x000fe20000000000 */
[----:B------:R-:W-:Y:S01]  /*0d00*/  FSETP.GTU.AND P6, PT, R23, R28, PT ;  /* 0x0000001c1700720b */ /* 0x000fe20003fcc000 */
[----:B------:R-:W-:Y:S01]  /*0d10*/  UIADD3 UR8, UPT, UPT, UR7, UR11, URZ ;  /* 0x0000000b07087290 */ /* 0x000fe2000fffe0ff */
[----:B------:R-:W2:Y:S03]  /*0d20*/  @!P0 LDS.128 R20, [R31+0x60] ;  /* 0x000060001f148984 */ /* 0x000ea60000000c00 */
[----:B------:R-:W-:Y:S01]  /*0d30*/  UISETP.NE.AND UP2, UPT, UR8, UR6, UPT ;  /* 0x000000060800728c */ /* 0x000fe2000bf45270 */
[----:B---3--:R-:W-:Y:S01]  /*0d40*/  @!P4 FADD R29, R29, R12 ;  /* 0x0000000c1d1dc221 */ /* 0x008fe20000000000 */
[----:B------:R-:W-:Y:S01]  /*0d50*/  @!P4 FADD R26, R26, R13 ;  /* 0x0000000d1a1ac221 */ /* 0x000fe20000000000 */
[----:B------:R-:W-:-:S05]  /*0d60*/  @!P4 FADD R27, R27, R14 ;  /* 0x0000000e1b1bc221 */ /* 0x000fca0000000000 */
[----:B------:R-:W3:Y:S01]  /*0d70*/  @!P6 LDS.128 R12, [R31+0x70] ;  /* 0x000070001f0ce984 */ /* 0x000ee20000000c00 */
[----:B------:R-:W-:Y:S01]  /*0d80*/  @!P6 FADD R24, R24, 1 ;  /* 0x3f8000001818e421 */ /* 0x000fe20000000000 */
[----:B0-----:R-:W-:Y:S01]  /*0d90*/  @!P3 FADD R29, R29, R16 ;  /* 0x000000101d1db221 */ /* 0x001fe20000000000 */
[----:B------:R-:W-:Y:S01]  /*0da0*/  @!P3 FADD R26, R26, R17 ;  /* 0x000000111a1ab221 */ /* 0x000fe20000000000 */
[----:B------:R-:W-:Y:S02]  /*0db0*/  @!P3 FADD R27, R27, R18 ;  /* 0x000000121b1bb221 */ /* 0x000fe40000000000 */
[----:B-1----:R-:W-:Y:S01]  /*0dc0*/  @!P2 FADD R29, R29, R4 ;  /* 0x000000041d1da221 */ /* 0x002fe20000000000 */
[----:B------:R-:W-:Y:S01]  /*0dd0*/  @!P2 FADD R26, R26, R5 ;  /* 0x000000051a1aa221 */ /* 0x000fe20000000000 */
[----:B------:R-:W-:Y:S02]  /*0de0*/  @!P2 FADD R27, R27, R6 ;  /* 0x000000061b1ba221 */ /* 0x000fe40000000000 */
[----:B------:R-:W-:Y:S01]  /*0df0*/  @!P1 FADD R29, R29, R8 ;  /* 0x000000081d1d9221 */ /* 0x000fe20000000000 */
[----:B------:R-:W-:Y:S01]  /*0e00*/  @!P1 FADD R26, R26, R9 ;  /* 0x000000091a1a9221 */ /* 0x000fe20000000000 */
[----:B------:R-:W-:-:S02]  /*0e10*/  @!P1 FADD R27, R27, R10 ;  /* 0x0000000a1b1b9221 */ /* 0x000fc40000000000 */
[----:B--2---:R-:W-:Y:S01]  /*0e20*/  @!P0 FADD R29, R29, R20 ;  /* 0x000000141d1d8221 */ /* 0x004fe20000000000 */
[----:B------:R-:W-:Y:S01]  /*0e30*/  @!P0 FADD R26, R26, R21 ;  /* 0x000000151a1a8221 */ /* 0x000fe20000000000 */
[----:B------:R-:W-:Y:S02]  /*0e40*/  @!P0 FADD R27, R27, R22 ;  /* 0x000000161b1b8221 */ /* 0x000fe40000000000 */
[----:B---3--:R-:W-:Y:S01]  /*0e50*/  @!P6 FADD R29, R29, R12 ;  /* 0x0000000c1d1de221 */ /* 0x008fe20000000000 */
[----:B------:R-:W-:Y:S01]  /*0e60*/  @!P6 FADD R26, R26, R13 ;  /* 0x0000000d1a1ae221 */ /* 0x000fe20000000000 */
[----:B------:R-:W-:Y:S01]  /*0e70*/  @!P6 FADD R27, R27, R14 ;  /* 0x0000000e1b1be221 */ /* 0x000fe20000000000 */
[----:B------:R-:W-:Y:S06]  /*0e80*/  BRA.U UP2, `(.L_x_6) ;  /* 0xfffffff902c47547 */ /* 0x000fec000b83ffff */
.L_x_5:
[----:B------:R-:W-:Y:S05]  /*0e90*/  BRA.U !UP0, `(.L_x_7) ;  /* 0x00000001089c7547 */ /* 0x000fea000b800000 */
[----:B------:R-:W-:Y:S02]  /*0ea0*/  UIMAD UR8, UR7, UR7, UR7 ;  /* 0x00000007070872a4 */ /* 0x000fe4000f8e0207 */
[----:B------:R-:W-:Y:S01]  /*0eb0*/  VIADD R4, R30, UR7 ;  /* 0x000000071e047c36 */ /* 0x000fe20008000000 */
[----:B------:R-:W-:Y:S02]  /*0ec0*/  UIMAD UR10, UR7, UR7, UR13 ;  /* 0x00000007070a72a4 */ /* 0x000fe4000f8e020d */
[----:B------:R-:W-:Y:S02]  /*0ed0*/  UIADD3 UR8, UPT, UPT, UR13, UR7, UR8 ;  /* 0x000000070d087290 */ /* 0x000fe4000fffe008 */
[----:B------:R-:W-:Y:S01]  /*0ee0*/  UIADD3 UR9, UPT, UPT, UR7, 0x2, URZ ;  /* 0x0000000207097890 */ /* 0x000fe2000fffe0ff */
[----:B------:R-:W-:Y:S01]  /*0ef0*/  LEA R20, R4, UR4, 0x4 ;  /* 0x0000000404147c11 */ /* 0x000fe2000f8e20ff */
[----:B------:R-:W-:Y:S01]  /*0f00*/  UIADD3 UR8, UPT, UPT, UR8, 0x1, URZ ;  /* 0x0000000108087890 */ /* 0x000fe2000fffe0ff */
[----:B------:R-:W-:Y:S01]  /*0f10*/  I2FP.F32.U32 R5, UR10 ;  /* 0x0000000a00057c45 */ /* 0x000fe20008201000 */
[----:B------:R-:W-:-:S03]  /*0f20*/  UIMAD UR9, UR9, UR9, UR13 ;  /* 0x00000009090972a4 */ /* 0x000fc6000f8e020d */
[-C--:B------:R-:W-:Y:S02]  /*0f30*/  FSETP.GTU.AND P0, PT, R5, R28.reuse, PT ;  /* 0x0000001c0500720b */ /* 0x080fe40003f0c000 */
[----:B------:R-:W-:Y:S01]  /*0f40*/  I2FP.F32.U32 R7, UR8 ;  /* 0x0000000800077c45 */ /* 0x000fe20008201000 */
[----:B------:R-:W-:Y:S01]  /*0f50*/  UIADD3 UR8, UPT, UPT, UR7, 0x3, URZ ;  /* 0x0000000307087890 */ /* 0x000fe2000fffe0ff */
[----:B------:R-:W-:Y:S01]  /*0f60*/  I2FP.F32.U32 R5, UR9 ;  /* 0x0000000900057c45 */ /* 0x000fe20008201000 */
[----:B------:R-:W-:Y:S01]  /*0f70*/  UIADD3 UR7, UPT, UPT, UR7, 0x4, URZ ;  /* 0x0000000407077890 */ /* 0x000fe2000fffe0ff */
[-C--:B------:R-:W-:Y:S01]  /*0f80*/  FSETP.GTU.AND P1, PT, R7, R28.reuse, PT ;  /* 0x0000001c0700720b */ /* 0x080fe20003f2c000 */
[----:B------:R-:W-:Y:S01]  /*0f90*/  UIMAD UR8, UR8, UR8, UR13 ;  /* 0x00000008080872a4 */ /* 0x000fe2000f8e020d */
[----:B------:R-:W-:-:S05]  /*0fa0*/  FSETP.GTU.AND P2, PT, R5, R28, PT ;  /* 0x0000001c0500720b */ /* 0x000fca0003f4c000 */
[----:B------:R-:W-:Y:S01]  /*0fb0*/  I2FP.F32.U32 R9, UR8 ;  /* 0x0000000800097c45 */ /* 0x000fe20008201000 */
[----:B------:R-:W0:Y:S01]  /*0fc0*/  @!P0 LDS.128 R4, [R20] ;  /* 0x0000000014048984 */ /* 0x000e220000000c00 */
[----:B------:R-:W-:Y:S02]  /*0fd0*/  @!P0 FADD R24, R24, 1 ;  /* 0x3f80000018188421 */ /* 0x000fe40000000000 */
[----:B------:R-:W-:Y:S02]  /*0fe0*/  FSETP.GTU.AND P3, PT, R9, R28, PT ;  /* 0x0000001c0900720b */ /* 0x000fe40003f6c000 */
[----:B------:R-:W1:Y:S01]  /*0ff0*/  @!P1 LDS.128 R8, [R20+0x10] ;  /* 0x0000100014089984 */ /* 0x000e620000000c00 */
[----:B------:R-:W-:-:S03]  /*1000*/  @!P1 FADD R24, R24, 1 ;  /* 0x3f80000018189421 */ /* 0x000fc60000000000 */
[----:B------:R-:W2:Y:S01]  /*1010*/  @!P2 LDS.128 R12, [R20+0x20] ;  /* 0x00002000140ca984 */ /* 0x000ea20000000c00 */
[----:B------:R-:W-:-:S06]  /*1020*/  @!P2 FADD R24, R24, 1 ;  /* 0x3f8000001818a421 */ /* 0x000fcc0000000000 */
        /* <DEDUP_REMOVED lines=8> */
[----:B--2---:R-:W-:Y:S01]  /*10b0*/  @!P2 FADD R29, R29, R12 ;  /* 0x0000000c1d1da221 */ /* 0x004fe20000000000 */
[----:B------:R-:W-:Y:S01]  /*10c0*/  @!P2 FADD R26, R26, R13 ;  /* 0x0000000d1a1aa221 */ /* 0x000fe20000000000 */
[----:B------:R-:W-:-:S02]  /*10d0*/  @!P2 FADD R27, R27, R14 ;  /* 0x0000000e1b1ba221 */ /* 0x000fc40000000000 */
[----:B---3--:R-:W-:Y:S01]  /*10e0*/  @!P3 FADD R29, R29, R16 ;  /* 0x000000101d1db221 */ /* 0x008fe20000000000 */
[----:B------:R-:W-:Y:S01]  /*10f0*/  @!P3 FADD R26, R26, R17 ;  /* 0x000000111a1ab221 */ /* 0x000fe20000000000 */
[----:B------:R-:W-:-:S07]  /*1100*/  @!P3 FADD R27, R27, R18 ;  /* 0x000000121b1bb221 */ /* 0x000fce0000000000 */
.L_x_7:
[----:B------:R-:W-:-:S09]  /*1110*/  ULOP3.LUT UP2, URZ, UR11, 0x1, URZ, 0xc0, !UPT ;  /* 0x000000010bff7892 */ /* 0x000fd2000f84c0ff */
[----:B------:R-:W-:Y:S05]  /*1120*/  BRA.U !UP2, `(.L_x_8) ;  /* 0x000000010a547547 */ /* 0x000fea000b800000 */
[----:B------:R-:W-:Y:S02]  /*1130*/  UIMAD UR8, UR7, UR7, UR7 ;  /* 0x00000007070872a4 */ /* 0x000fe4000f8e0207 */
[----:B------:R-:W-:Y:S01]  /*1140*/  IADD3 R4, PT, PT, R30, UR7, RZ ;  /* 0x000000071e047c10 */ /* 0x000fe2000fffe0ff */
[----:B------:R-:W-:Y:S02]  /*1150*/  UIMAD UR9, UR7, UR7, UR13 ;  /* 0x00000007070972a4 */ /* 0x000fe4000f8e020d */
[----:B------:R-:W-:Y:S01]  /*1160*/  UIADD3 UR8, UPT, UPT, UR13, UR7, UR8 ;  /* 0x000000070d087290 */ /* 0x000fe2000fffe008 */
[----:B------:R-:W-:Y:S01]  /*1170*/  LEA R12, R4, UR4, 0x4 ;  /* 0x00000004040c7c11 */ /* 0x000fe2000f8e20ff */
[----:B------:R-:W-:Y:S02]  /*1180*/  UIADD3 UR7, UPT, UPT, UR7, 0x2, URZ ;  /* 0x0000000207077890 */ /* 0x000fe4000fffe0ff */
[----:B------:R-:W-:Y:S01]  /*1190*/  UIADD3 UR8, UPT, UPT, UR8, 0x1, URZ ;  /* 0x0000000108087890 */ /* 0x000fe2000fffe0ff */
[----:B------:R-:W-:-:S04]  /*11a0*/  I2FP.F32.U32 R5, UR9 ;  /* 0x0000000900057c45 */ /* 0x000fc80008201000 */
[----:B------:R-:W-:Y:S02]  /*11b0*/  FSETP.GTU.AND P0, PT, R5, R28, PT ;  /* 0x0000001c0500720b */ /* 0x000fe40003f0c000 */
[----:B------:R-:W-:-:S04]  /*11c0*/  I2FP.F32.U32 R5, UR8 ;  /* 0x0000000800057c45 */ /* 0x000fc80008201000 */
[----:B------:R-:W-:-:S07]  /*11d0*/  FSETP.GTU.AND P1, PT, R5, R28, PT ;  /* 0x0000001c0500720b */ /* 0x000fce0003f2c000 */
[----:B------:R-:W0:Y:S01]  /*11e0*/  @!P0 LDS.128 R4, [R12] ;  /* 0x000000000c048984 */ /* 0x000e220000000c00 */
[----:B------:R-:W-:-:S05]  /*11f0*/  @!P0 FADD R24, R24, 1 ;  /* 0x3f80000018188421 */ /* 0x000fca0000000000 */
[----:B------:R-:W1:Y:S01]  /*1200*/  @!P1 LDS.128 R8, [R12+0x10] ;  /* 0x000010000c089984 */ /* 0x000e620000000c00 */
[----:B------:R-:W-:Y:S01]  /*1210*/  @!P1 FADD R24, R24, 1 ;  /* 0x3f80000018189421 */ /* 0x000fe20000000000 */
[----:B0-----:R-:W-:Y:S01]  /*1220*/  @!P0 FADD R29, R29, R4 ;  /* 0x000000041d1d8221 */ /* 0x001fe20000000000 */
[----:B------:R-:W-:Y:S01]  /*1230*/  @!P0 FADD R26, R26, R5 ;  /* 0x000000051a1a8221 */ /* 0x000fe20000000000 */
[----:B------:R-:W-:Y:S02]  /*1240*/  @!P0 FADD R27, R27, R6 ;  /* 0x000000061b1b8221 */ /* 0x000fe40000000000 */
[----:B-1----:R-:W-:Y:S01]  /*1250*/  @!P1 FADD R29, R29, R8 ;  /* 0x000000081d1d9221 */ /* 0x002fe20000000000 */
[----:B------:R-:W-:Y:S01]  /*1260*/  @!P1 FADD R26, R26, R9 ;  /* 0x000000091a1a9221 */ /* 0x000fe20000000000 */
[----:B------:R-:W-:-:S07]  /*1270*/  @!P1 FADD R27, R27, R10 ;  /* 0x0000000a1b1b9221 */ /* 0x000fce0000000000 */
.L_x_8:
[----:B------:R-:W-:Y:S02]  /*1280*/  UIMAD UR8, UR7, UR7, UR13 ;  /* 0x00000007070872a4 */ /* 0x000fe4000f8e020d */
[----:B------:R-:W-:-:S04]  /*1290*/  VIADD R4, R30, UR7 ;  /* 0x000000071e047c36 */ /* 0x000fc80008000000 */
[----:B------:R-:W-:-:S04]  /*12a0*/  I2FP.F32.U32 R5, UR8 ;  /* 0x0000000800057c45 */ /* 0x000fc80008201000 */
[----:B------:R-:W-:-:S13]  /*12b0*/  FSETP.GTU.AND P0, PT, R5, R28, PT ;  /* 0x0000001c0500720b */ /* 0x000fda0003f0c000 */
[----:B------:R-:W-:Y:S01]  /*12c0*/  @!P0 LEA R4, R4, UR4, 0x4 ;  /* 0x0000000404048c11 */ /* 0x000fe2000f8e20ff */
[----:B------:R-:W-:-:S05]  /*12d0*/  @!P0 FADD R24, R24, 1 ;  /* 0x3f80000018188421 */ /* 0x000fca0000000000 */
[----:B------:R-:W0:Y:S02]  /*12e0*/  @!P0 LDS.128 R4, [R4] ;  /* 0x0000000004048984 */ /* 0x000e240000000c00 */
[----:B0-----:R-:W-:Y:S01]  /*12f0*/  @!P0 FADD R29, R29, R4 ;  /* 0x000000041d1d8221 */ /* 0x001fe20000000000 */
[----:B------:R-:W-:Y:S01]  /*1300*/  @!P0 FADD R26, R26, R5 ;  /* 0x000000051a1a8221 */ /* 0x000fe20000000000 */
[----:B------:R-:W-:Y:S01]  /*1310*/  @!P0 FADD R27, R27, R6 ;  /* 0x000000061b1b8221 */ /* 0x000fe20000000000 */
[----:B------:R-:W-:Y:S06]  /*1320*/  BRA.U UP1, `(.L_x_9) ;  /* 0xfffffff5016c7547 */ /* 0x000fec000b83ffff */
.L_x_4:
[----:B------:R-:W0:Y:S01]  /*1330*/  MUFU.RCP R3, R24 ;  /* 0x0000001800037308 */ /* 0x000e220000001000 */
[----:B------:R-:W-:Y:S07]  /*1340*/  BSSY.RECONVERGENT B0, `(.L_x_10) ;  /* 0x000000b000007945 */ /* 0x000fee0003800200 */
[----:B------:R-:W3:Y:S01]  /*1350*/  FCHK P0, R29, R24 ;  /* 0x000000181d007302 */ /* 0x000ee20000000000 */
[----:B012---:R-:W-:-:S04]  /*1360*/  FFMA R4, R3, -R24, 1 ;  /* 0x3f80000003047423 */ /* 0x007fc80000000818 */
[----:B------:R-:W-:-:S04]  /*1370*/  FFMA R4, R3, R4, R3 ;  /* 0x0000000403047223 */ /* 0x000fc80000000003 */
[----:B------:R-:W-:-:S04]  /*1380*/  FFMA R0, R4, R29, RZ ;  /* 0x0000001d04007223 */ /* 0x000fc800000000ff */
[----:B------:R-:W-:-:S04]  /*1390*/  FFMA R3, R0, -R24, R29 ;  /* 0x8000001800037223 */ /* 0x000fc8000000001d */
[----:B------:R-:W-:Y:S01]  /*13a0*/  FFMA R4, R4, R3, R0 ;  /* 0x0000000304047223 */ /* 0x000fe20000000000 */
[----:B---3--:R-:W-:Y:S06]  /*13b0*/  @!P0 BRA `(.L_x_11) ;  /* 0x00000000000c8947 */ /* 0x008fec0003800000 */
[----:B------:R-:W-:-:S07]  /*13c0*/  MOV R6, 0x13e0 ;  /* 0x000013e000067802 */ /* 0x000fce0000000f00 */
[----:B------:R-:W-:Y:S05]  /*13d0*/  CALL.REL.NOINC `($__internal_0_$__cuda_sm3x_div_rn_noftz_f32_slowpath) ;  /* 0x0000000000947944 */ /* 0x000fea0003c00000 */
[----:B------:R-:W-:-:S07]  /*13e0*/  MOV R4, R0 ;  /* 0x0000000000047202 */ /* 0x000fce0000000f00 */
.L_x_11:
[----:B------:R-:W-:Y:S05]  /*13f0*/  BSYNC.RECONVERGENT B0 ;  /* 0x0000000000007941 */ /* 0x000fea0003800200 */
.L_x_10:
[----:B------:R-:W0:Y:S01]  /*1400*/  MUFU.RCP R5, R24 ;  /* 0x0000001800057308 */ /* 0x000e220000001000 */
[----:B------:R-:W-:Y:S07]  /*1410*/  BSSY.RECONVERGENT B0, `(.L_x_12) ;  /* 0x000000c000007945 */ /* 0x000fee0003800200 */
[----:B------:R-:W1:Y:S01]  /*1420*/  FCHK P0, R26, R24 ;  /* 0x000000181a007302 */ /* 0x000e620000000000 */
[----:B0-----:R-:W-:-:S04]  /*1430*/  FFMA R0, R5, -R24, 1 ;  /* 0x3f80000005007423 */ /* 0x001fc80000000818 */
[----:B------:R-:W-:-:S04]  /*1440*/  FFMA R5, R5, R0, R5 ;  /* 0x0000000005057223 */ /* 0x000fc80000000005 */
[----:B------:R-:W-:-:S04]  /*1450*/  FFMA R3, R5, R26, RZ ;  /* 0x0000001a05037223 */ /* 0x000fc800000000ff */
[----:B------:R-:W-:-:S04]  /*1460*/  FFMA R0, R3, -R24, R26 ;  /* 0x8000001803007223 */ /* 0x000fc8000000001a */
[----:B------:R-:W-:Y:S01]  /*1470*/  FFMA R5, R5, R0, R3 ;  /* 0x0000000005057223 */ /* 0x000fe20000000003 */
[----:B-1----:R-:W-:Y:S06]  /*1480*/  @!P0 BRA `(.L_x_13) ;  /* 0x0000000000108947 */ /* 0x002fec0003800000 */
[----:B------:R-:W-:Y:S01]  /*1490*/  IMAD.MOV.U32 R29, RZ, RZ, R26 ;  /* 0x000000ffff1d7224 */ /* 0x000fe200078e001a */
[----:B------:R-:W-:-:S07]  /*14a0*/  MOV R6, 0x14c0 ;  /* 0x000014c000067802 */ /* 0x000fce0000000f00 */
[----:B------:R-:W-:Y:S05]  /*14b0*/  CALL.REL.NOINC `($__internal_0_$__cuda_sm3x_div_rn_noftz_f32_slowpath) ;  /* 0x00000000005c7944 */ /* 0x000fea0003c00000 */
[----:B------:R-:W-:-:S07]  /*14c0*/  MOV R5, R0 ;  /* 0x0000000000057202 */ /* 0x000fce0000000f00 */
.L_x_13:
[----:B------:R-:W-:Y:S05]  /*14d0*/  BSYNC.RECONVERGENT B0 ;  /* 0x0000000000007941 */ /* 0x000fea0003800200 */
.L_x_12:
        /* <DEDUP_REMOVED lines=13> */
.L_x_15:
[----:B------:R-:W-:Y:S05]  /*15b0*/  BSYNC.RECONVERGENT B0 ;  /* 0x0000000000007941 */ /* 0x000fea0003800200 */
.L_x_14:
[----:B------:R-:W0:Y:S01]  /*15c0*/  LDC.64 R8, c[0x0][0x388] ;  /* 0x0000e200ff087b82 */ /* 0x000e220000000a00 */
[----:B------:R-:W1:Y:S01]  /*15d0*/  LDCU UR4, c[0x0][0x390] ;  /* 0x00007200ff0477ac */ /* 0x000e620008000800 */
[----:B------:R-:W-:Y:S02]  /*15e0*/  IMAD.MOV.U32 R7, RZ, RZ, 0x3f800000 ;  /* 0x3f800000ff077424 */ /* 0x000fe400078e00ff */
[----:B-1----:R-:W-:-:S04]  /*15f0*/  IMAD R3, R2, UR4, R25 ;  /* 0x0000000402037c24 */ /* 0x002fc8000f8e0219 */
[----:B0-----:R-:W-:-:S05]  /*1600*/  IMAD.WIDE R2, R3, 0x10, R8 ;  /* 0x0000001003027825 */ /* 0x001fca00078e0208 */
[----:B------:R-:W-:Y:S01]  /*1610*/  STG.E.128 desc[UR14][R2.64], R4 ;  /* 0x0000000402007986 */ /* 0x000fe2000c101d0e */
[----:B------:R-:W-:Y:S05]  /*1620*/  EXIT ;  /* 0x000000000000794d */ /* 0x000fea0003800000 */
        .weak           $__internal_0_$__cuda_sm3x_div_rn_noftz_f32_slowpath
        .type           $__internal_0_$__cuda_sm3x_div_rn_noftz_f32_slowpath,@function
        .size           $__internal_0_$__cuda_sm3x_div_rn_noftz_f32_slowpath,(.L_x_28 - $__internal_0_$__cuda_sm3x_div_rn_noftz_f32_slowpath)
$__internal_0_$__cuda_sm3x_div_rn_noftz_f32_slowpath:
[----:B------:R-:W-:Y:S01]  /*1630*/  SHF.R.U32.HI R7, RZ, 0x17, R24 ;  /* 0x00000017ff077819 */ /* 0x000fe20000011618 */
[----:B------:R-:W-:Y:S01]  /*1640*/  BSSY.RECONVERGENT B1, `(.L_x_16) ;  /* 0x0000063000017945 */ /* 0x000fe20003800200 */
[----:B------:R-:W-:Y:S02]  /*1650*/  SHF.R.U32.HI R0, RZ, 0x17, R29 ;  /* 0x00000017ff007819 */ /* 0x000fe4000001161d */
[----:B------:R-:W-:Y:S02]  /*1660*/  LOP3.LUT R7, R7, 0xff, RZ, 0xc0, !PT ;  /* 0x000000ff07077812 */ /* 0x000fe400078ec0ff */
[----:B------:R-:W-:Y:S02]  /*1670*/  LOP3.LUT R8, R0, 0xff, RZ, 0xc0, !PT ;  /* 0x000000ff00087812 */ /* 0x000fe400078ec0ff */
[----:B------:R-:W-:Y:S02]  /*1680*/  IADD3 R10, PT, PT, R7, -0x1, RZ ;  /* 0xffffffff070a7810 */ /* 0x000fe40007ffe0ff */
[----:B------:R-:W-:Y:S01]  /*1690*/  MOV R0, R24 ;  /* 0x0000001800007202 */ /* 0x000fe20000000f00 */
[----:B------:R-:W-:Y:S01]  /*16a0*/  VIADD R9, R8, 0xffffffff ;  /* 0xffffffff08097836 */ /* 0x000fe20000000000 */
[----:B------:R-:W-:-:S04]  /*16b0*/  ISETP.GT.U32.AND P0, PT, R10, 0xfd, PT ;  /* 0x000000fd0a00780c */ /* 0x000fc80003f04070 */
[----:B------:R-:W-:-:S13]  /*16c0*/  ISETP.GT.U32.OR P0, PT, R9, 0xfd, P0 ;  /* 0x000000fd0900780c */ /* 0x000fda0000704470 */
[----:B------:R-:W-:Y:S01]  /*16d0*/  @!P0 IMAD.MOV.U32 R3, RZ, RZ, RZ ;  /* 0x000000ffff038224 */ /* 0x000fe200078e00ff */
[----:B------:R-:W-:Y:S06]  /*16e0*/  @!P0 BRA `(.L_x_17) ;  /* 0x00000000005c8947 */ /* 0x000fec0003800000 */
[----:B------:R-:W-:Y:S02]  /*16f0*/  FSETP.GTU.FTZ.AND P0, PT, |R29|, +INF , PT ;  /* 0x7f8000001d00780b */ /* 0x000fe40003f1c200 */
[----:B------:R-:W-:-:S04]  /*1700*/  FSETP.GTU.FTZ.AND P1, PT, |R24|, +INF , PT ;  /* 0x7f8000001800780b */ /* 0x000fc80003f3c200 */
[----:B------:R-:W-:-:S13]  /*1710*/  PLOP3.LUT P0, PT, P0, P1, PT, 0xf8, 0x8f ;  /* 0x00000000008f781c */ /* 0x000fda0000703f70 */
[----:B------:R-:W-:Y:S05]  /*1720*/  @P0 BRA `(.L_x_18) ;  /* 0x00000004004c0947 */ /* 0x000fea0003800000 */
[----:B------:R-:W-:-:S13]  /*1730*/  LOP3.LUT P0, RZ, R0, 0x7fffffff, R29, 0xc8, !PT ;  /* 0x7fffffff00ff7812 */ /* 0x000fda000780c81d */
[----:B------:R-:W-:Y:S05]  /*1740*/  @!P0 BRA `(.L_x_19) ;  /* 0x00000004003c8947 */ /* 0x000fea0003800000 */
[C---:B------:R-:W-:Y:S02]  /*1750*/  FSETP.NEU.FTZ.AND P0, PT, |R29|.reuse, +INF , PT ;  /* 0x7f8000001d00780b */ /* 0x040fe40003f1d200 */
[----:B------:R-:W-:Y:S02]  /*1760*/  FSETP.NEU.FTZ.AND P2, PT, |R24|, +INF , PT ;  /* 0x7f8000001800780b */ /* 0x000fe40003f5d200 */
[----:B------:R-:W-:-:S11]  /*1770*/  FSETP.NEU.FTZ.AND P1, PT, |R29|, +INF , PT ;  /* 0x7f8000001d00780b */ /* 0x000fd60003f3d200 */
[----:B------:R-:W-:Y:S05]  /*1780*/  @!P2 BRA !P0, `(.L_x_19) ;  /* 0x00000004002ca947 */ /* 0x000fea0004000000 */
[----:B------:R-:W-:-:S04]  /*1790*/  LOP3.LUT P0, RZ, R29, 0x7fffffff, RZ, 0xc0, !PT ;  /* 0x7fffffff1dff7812 */ /* 0x000fc8000780c0ff */
[----:B------:R-:W-:-:S13]  /*17a0*/  PLOP3.LUT P0, PT, P2, P0, PT, 0x2f, 0xf2 ;  /* 0x0000000000f2781c */ /* 0x000fda0001700577 */
[----:B------:R-:W-:Y:S05]  /*17b0*/  @P0 BRA `(.L_x_20) ;  /* 0x0000000400180947 */ /* 0x000fea0003800000 */
[----:B------:R-:W-:-:S04]  /*17c0*/  LOP3.LUT P0, RZ, R0, 0x7fffffff, RZ, 0xc0, !PT ;  /* 0x7fffffff00ff7812 */ /* 0x000fc8000780c0ff */
[----:B------:R-:W-:-:S13]  /*17d0*/  PLOP3.LUT P0, PT, P1, P0, PT, 0x2f, 0xf2 ;  /* 0x0000000000f2781c */ /* 0x000fda0000f00577 */
[----:B------:R-:W-:Y:S05]  /*17e0*/  @P0 BRA `(.L_x_21) ;  /* 0x0000000400000947 */ /* 0x000fea0003800000 */
[----:B------:R-:W-:Y:S02]  /*17f0*/  ISETP.GE.AND P0, PT, R9, RZ, PT ;  /* 0x000000ff0900720c */ /* 0x000fe40003f06270 */
[----:B------:R-:W-:-:S11]  /*1800*/  ISETP.GE.AND P1, PT, R10, RZ, PT ;  /* 0x000000ff0a00720c */ /* 0x000fd60003f26270 */
[----:B------:R-:W-:Y:S01]  /*1810*/  @P0 MOV R3, RZ ;  /* 0x000000ff00030202 */ /* 0x000fe20000000f00 */
[----:B------:R-:W-:Y:S02]  /*1820*/  @!P0 IMAD.MOV.U32 R3, RZ, RZ, -0x40 ;  /* 0xffffffc0ff038424 */ /* 0x000fe400078e00ff */
[----:B------:R-:W-:Y:S01]  /*1830*/  @!P0 FFMA R29, R29, 1.84467440737095516160e+19, RZ ;  /* 0x5f8000001d1d8823 */ /* 0x000fe200000000ff */
[----:B------:R-:W-:Y:S02]  /*1840*/  @!P1 FFMA R0, R24, 1.84467440737095516160e+19, RZ ;  /* 0x5f80000018009823 */ /* 0x000fe400000000ff */
[----:B------:R-:W-:-:S07]  /*1850*/  @!P1 IADD3 R3, PT, PT, R3, 0x40, RZ ;  /* 0x0000004003039810 */ /* 0x000fce0007ffe0ff */
.L_x_17:
[----:B------:R-:W-:Y:S01]  /*1860*/  LEA R9, R7, 0xc0800000, 0x17 ;  /* 0xc080000007097811 */ /* 0x000fe200078eb8ff */
[----:B------:R-:W-:Y:S01]  /*1870*/  BSSY.RECONVERGENT B2, `(.L_x_22) ;  /* 0x0000036000027945 */ /* 0x000fe20003800200 */
[----:B------:R-:W-:-:S03]  /*1880*/  IADD3 R8, PT, PT, R8, -0x7f, RZ ;  /* 0xffffff8108087810 */ /* 0x000fc60007ffe0ff */
[----:B------:R-:W-:Y:S02]  /*1890*/  IMAD.IADD R9, R0, 0x1, -R9 ;  /* 0x0000000100097824 */ /* 0x000fe400078e0a09 */
[C---:B------:R-:W-:Y:S01]  /*18a0*/  IMAD R0, R8.reuse, -0x800000, R29 ;  /* 0xff80000008007824 */ /* 0x040fe200078e021d */
[----:B------:R-:W-:Y:S01]  /*18b0*/  IADD3 R8, PT, PT, R8, 0x7f, -R7 ;  /* 0x0000007f08087810 */ /* 0x000fe20007ffe807 */
[----:B------:R-:W0:Y:S01]  /*18c0*/  MUFU.RCP R10, R9 ;  /* 0x00000009000a7308 */ /* 0x000e220000001000 */
[----:B------:R-:W-:-:S03]  /*18d0*/  FADD.FTZ R11, -R9, -RZ ;  /* 0x800000ff090b7221 */ /* 0x000fc60000010100 */
[----:B------:R-:W-:Y:S02]  /*18e0*/  IMAD.IADD R8, R8, 0x1, R3 ;  /* 0x0000000108087824 */ /* 0x000fe400078e0203 */
[----:B0-----:R-:W-:-:S04]  /*18f0*/  FFMA R13, R10, R11, 1 ;  /* 0x3f8000000a0d7423 */ /* 0x001fc8000000000b */
[----:B------:R-:W-:-:S04]  /*1900*/  FFMA R15, R10, R13, R10 ;  /* 0x0000000d0a0f7223 */ /* 0x000fc8000000000a */
[----:B------:R-:W-:-:S04]  /*1910*/  FFMA R10, R0, R15, RZ ;  /* 0x0000000f000a7223 */ /* 0x000fc800000000ff */
[----:B------:R-:W-:-:S04]  /*1920*/  FFMA R13, R11, R10, R0 ;  /* 0x0000000a0b0d7223 */ /* 0x000fc80000000000 */
[----:B------:R-:W-:-:S04]  /*1930*/  FFMA R10, R15, R13, R10 ;  /* 0x0000000d0f0a7223 */ /* 0x000fc8000000000a */
[----:B------:R-:W-:-:S04]  /*1940*/  FFMA R11, R11, R10, R0 ;  /* 0x0000000a0b0b7223 */ /* 0x000fc80000000000 */
[----:B------:R-:W-:-:S05]  /*1950*/  FFMA R0, R15, R11, R10 ;  /* 0x0000000b0f007223 */ /* 0x000fca000000000a */
[----:B------:R-:W-:-:S04]  /*1960*/  SHF.R.U32.HI R7, RZ, 0x17, R0 ;  /* 0x00000017ff077819 */ /* 0x000fc80000011600 */
[----:B------:R-:W-:-:S04]  /*1970*/  LOP3.LUT R7, R7, 0xff, RZ, 0xc0, !PT ;  /* 0x000000ff07077812 */ /* 0x000fc800078ec0ff */
[----:B------:R-:W-:-:S05]  /*1980*/  IADD3 R9, PT, PT, R7, R8, RZ ;  /* 0x0000000807097210 */ /* 0x000fca0007ffe0ff */
[----:B------:R-:W-:-:S05]  /*1990*/  VIADD R3, R9, 0xffffffff ;  /* 0xffffffff09037836 */ /* 0x000fca0000000000 */
[----:B------:R-:W-:-:S13]  /*19a0*/  ISETP.GE.U32.AND P0, PT, R3, 0xfe, PT ;  /* 0x000000fe0300780c */ /* 0x000fda0003f06070 */
[----:B------:R-:W-:Y:S05]  /*19b0*/  @!P0 BRA `(.L_x_23) ;  /* 0x0000000000808947 */ /* 0x000fea0003800000 */
[----:B------:R-:W-:-:S13]  /*19c0*/  ISETP.GT.AND P0, PT, R9, 0xfe, PT ;  /* 0x000000fe0900780c */ /* 0x000fda0003f04270 */
[----:B------:R-:W-:Y:S05]  /*19d0*/  @P0 BRA `(.L_x_24) ;  /* 0x00000000006c0947 */ /* 0x000fea0003800000 */
[----:B------:R-:W-:-:S13]  /*19e0*/  ISETP.GE.AND P0, PT, R9, 0x1, PT ;  /* 0x000000010900780c */ /* 0x000fda0003f06270 */
[----:B------:R-:W-:Y:S05]  /*19f0*/  @P0 BRA `(.L_x_25) ;  /* 0x0000000000740947 */ /* 0x000fea0003800000 */
[----:B------:R-:W-:Y:S02]  /*1a00*/  ISETP.GE.AND P0, PT, R9, -0x18, PT ;  /* 0xffffffe80900780c */ /* 0x000fe40003f06270 */
[----:B------:R-:W-:-:S11]  /*1a10*/  LOP3.LUT R0, R0, 0x80000000, RZ, 0xc0, !PT ;  /* 0x8000000000007812 */ /* 0x000fd600078ec0ff */
[----:B------:R-:W-:Y:S05]  /*1a20*/  @!P0 BRA `(.L_x_25) ;  /* 0x0000000000688947 */ /* 0x000fea0003800000 */
[CCC-:B------:R-:W-:Y:S01]  /*1a30*/  FFMA.RZ R3, R15.reuse, R11.reuse, R10.reuse ;  /* 0x0000000b0f037223 */ /* 0x1c0fe2000000c00a */
[-CC-:B------:R-:W-:Y:S01]  /*1a40*/  FFMA.RM R8, R15, R11.reuse, R10.reuse ;  /* 0x0000000b0f087223 */ /* 0x180fe2000000400a */
[C---:B------:R-:W-:Y:S02]  /*1a50*/  ISETP.NE.AND P2, PT, R9.reuse, RZ, PT ;  /* 0x000000ff0900720c */ /* 0x040fe40003f45270 */
[----:B------:R-:W-:Y:S02]  /*1a60*/  ISETP.NE.AND P1, PT, R9, RZ, PT ;  /* 0x000000ff0900720c */ /* 0x000fe40003f25270 */
[----:B------:R-:W-:Y:S01]  /*1a70*/  LOP3.LUT R7, R3, 0x7fffff, RZ, 0xc0, !PT ;  /* 0x007fffff03077812 */ /* 0x000fe200078ec0ff */
[----:B------:R-:W-:Y:S01]  /*1a80*/  FFMA.RP R3, R15, R11, R10 ;  /* 0x0000000b0f037223 */ /* 0x000fe2000000800a */
[----:B------:R-:W-:Y:S01]  /*1a90*/  IADD3 R10, PT, PT, R9, 0x20, RZ ;  /* 0x00000020090a7810 */ /* 0x000fe20007ffe0ff */
[----:B------:R-:W-:Y:S01]  /*1aa0*/  IMAD.MOV R9, RZ, RZ, -R9 ;  /* 0x000000ffff097224 */ /* 0x000fe200078e0a09 */
[----:B------:R-:W-:-:S02]  /*1ab0*/  LOP3.LUT R7, R7, 0x800000, RZ, 0xfc, !PT ;  /* 0x0080000007077812 */ /* 0x000fc400078efcff */
[----:B------:R-:W-:Y:S02]  /*1ac0*/  FSETP.NEU.FTZ.AND P0, PT, R3, R8, PT ;  /* 0x000000080300720b */ /* 0x000fe40003f1d000 */
[----:B------:R-:W-:Y:S02]  /*1ad0*/  SHF.L.U32 R10, R7, R10, RZ ;  /* 0x0000000a070a7219 */ /* 0x000fe400000006ff */
[----:B------:R-:W-:Y:S02]  /*1ae0*/  SEL R8, R9, RZ, P2 ;  /* 0x000000ff09087207 */ /* 0x000fe40001000000 */
[----:B------:R-:W-:Y:S02]  /*1af0*/  ISETP.NE.AND P1, PT, R10, RZ, P1 ;  /* 0x000000ff0a00720c */ /* 0x000fe40000f25270 */
[----:B------:R-:W-:Y:S02]  /*1b00*/  SHF.R.U32.HI R8, RZ, R8, R7 ;  /* 0x00000008ff087219 */ /* 0x000fe40000011607 */
[----:B------:R-:W-:-:S02]  /*1b10*/  PLOP3.LUT P0, PT, P0, P1, PT, 0xf8, 0x8f ;  /* 0x00000000008f781c */ /* 0x000fc40000703f70 */
[----:B------:R-:W-:Y:S02]  /*1b20*/  SHF.R.U32.HI R10, RZ, 0x1, R8 ;  /* 0x00000001ff0a7819 */ /* 0x000fe40000011608 */
[----:B------:R-:W-:-:S04]  /*1b30*/  SEL R3, RZ, 0x1, !P0 ;  /* 0x00000001ff037807 */ /* 0x000fc80004000000 */
[----:B------:R-:W-:-:S04]  /*1b40*/  LOP3.LUT R3, R3, 0x1, R10, 0xf8, !PT ;  /* 0x0000000103037812 */ /* 0x000fc800078ef80a */
[----:B------:R-:W-:-:S04]  /*1b50*/  LOP3.LUT R3, R3, R8, RZ, 0xc0, !PT ;  /* 0x0000000803037212 */ /* 0x000fc800078ec0ff */
[----:B------:R-:W-:-:S04]  /*1b60*/  IADD3 R3, PT, PT, R10, R3, RZ ;  /* 0x000000030a037210 */ /* 0x000fc80007ffe0ff */
[----:B------:R-:W-:Y:S01]  /*1b70*/  LOP3.LUT R0, R3, R0, RZ, 0xfc, !PT ;  /* 0x0000000003007212 */ /* 0x000fe200078efcff */
[----:B------:R-:W-:Y:S06]  /*1b80*/  BRA `(.L_x_25) ;  /* 0x0000000000107947 */ /* 0x000fec0003800000 */
.L_x_24:
[----:B------:R-:W-:-:S04]  /*1b90*/  LOP3.LUT R0, R0, 0x80000000, RZ, 0xc0, !PT ;  /* 0x8000000000007812 */ /* 0x000fc800078ec0ff */
[----:B------:R-:W-:Y:S01]  /*1ba0*/  LOP3.LUT R0, R0, 0x7f800000, RZ, 0xfc, !PT ;  /* 0x7f80000000007812 */ /* 0x000fe200078efcff */
[----:B------:R-:W-:Y:S06]  /*1bb0*/  BRA `(.L_x_25) ;  /* 0x0000000000047947 */ /* 0x000fec0003800000 */
.L_x_23:
[----:B------:R-:W-:-:S07]  /*1bc0*/  IMAD R0, R8, 0x800000, R0 ;  /* 0x0080000008007824 */ /* 0x000fce00078e0200 */
.L_x_25:
[----:B------:R-:W-:Y:S05]  /*1bd0*/  BSYNC.RECONVERGENT B2 ;  /* 0x0000000000027941 */ /* 0x000fea0003800200 */
.L_x_22:
[----:B------:R-:W-:Y:S05]  /*1be0*/  BRA `(.L_x_26) ;  /* 0x0000000000207947 */ /* 0x000fea0003800000 */
.L_x_21:
[----:B------:R-:W-:-:S04]  /*1bf0*/  LOP3.LUT R0, R0, 0x80000000, R29, 0x48, !PT ;  /* 0x8000000000007812 */ /* 0x000fc800078e481d */
[----:B------:R-:W-:Y:S01]  /*1c00*/  LOP3.LUT R0, R0, 0x7f800000, RZ, 0xfc, !PT ;  /* 0x7f80000000007812 */ /* 0x000fe200078efcff */
[----:B------:R-:W-:Y:S06]  /*1c10*/  BRA `(.L_x_26) ;  /* 0x0000000000147947 */ /* 0x000fec0003800000 */
.L_x_20:
[----:B------:R-:W-:Y:S01]  /*1c20*/  LOP3.LUT R0, R0, 0x80000000, R29, 0x48, !PT ;  /* 0x8000000000007812 */ /* 0x000fe200078e481d */
[----:B------:R-:W-:Y:S06]  /*1c30*/  BRA `(.L_x_26) ;  /* 0x00000000000c7947 */ /* 0x000fec0003800000 */
.L_x_19:
[----:B------:R-:W0:Y:S01]  /*1c40*/  MUFU.RSQ R0, -QNAN ;  /* 0xffc0000000007908 */ /* 0x000e220000001400 */
[----:B------:R-:W-:Y:S05]  /*1c50*/  BRA `(.L_x_26) ;  /* 0x0000000000047947 */ /* 0x000fea0003800000 */
.L_x_18:
[----:B------:R-:W-:-:S07]  /*1c60*/  FADD.FTZ R0, R29, R24 ;  /* 0x000000181d007221 */ /* 0x000fce0000010000 */
.L_x_26:
[----:B------:R-:W-:Y:S05]  /*1c70*/  BSYNC.RECONVERGENT B1 ;  /* 0x0000000000017941 */ /* 0x000fea0003800200 */
.L_x_16:
[----:B------:R-:W-:-:S04]  /*1c80*/  HFMA2 R7, -RZ, RZ, 0, 0 ;  /* 0x00000000ff077431 */ /* 0x000fc800000001ff */
[----:B0-----:R-:W-:Y:S05]  /*1c90*/  RET.REL.NODEC R6 `(_Z10blurKernelP6float4S0_iiiiff) ;  /* 0xffffffe006d87950 */ /* 0x001fea0003c3ffff */
.L_x_27:
[----:B------:R-:W-:-:S00]  /*1ca0*/  BRA `(.L_x_27) ;  /* 0xfffffffc00fc7947 */ /* 0x000fc0000383ffff */
[----:B------:R-:W-:-:S00]  /*1cb0*/  NOP ;  /* 0x0000000000007918 */ /* 0x000fc00000000000 */
        /* <DEDUP_REMOVED lines=12> */
.L_x_28:


//--------------------- .nv.shared._Z10blurKernelP6float4S0_iiiiff --------------------------
	.section	.nv.shared._Z10blurKernelP6float4S0_iiiiff,"aw",@nobits
	.sectionflags	@""
	.align	16
	.zero		1024


//--------------------- .nv.shared.reserved.0     --------------------------
	.section	.nv.shared.reserved.0,"aw",@nobits
	.weak		__nv_reservedSMEM_offset_0_alias
	.size		__nv_reservedSMEM_offset_0_alias, 0, 64
	.other		__nv_reservedSMEM_offset_0_alias,@"STO_CUDA_RESERVED_SHARED STV_DEFAULT"
__nv_reservedSMEM_offset_0_alias:
	.zero		0
	.zero		64


//--------------------- .nv.constant0._Z10blurKernelP6float4S0_iiiiff --------------------------
	.section	.nv.constant0._Z10blurKernelP6float4S0_iiiiff,"a",@progbits
	.sectionflags	@""
	.align	4
.nv.constant0._Z10blurKernelP6float4S0_iiiiff:
	.zero		936


//--------------------- SYMBOLS --------------------------

	.type		.nv.reservedSmem.offset0,@object
	.size		.nv.reservedSmem.offset0,0x4
	.type		.nv.reservedSmem.cap,@object
	.size		.nv.reservedSmem.cap,0x4
